// auto-generated by cutlass_sweep.gemm — config: {"arch": "sm_100", "cluster_m": 4, "cluster_n": 4, "dtype": "fp16", "dtype_b": "fp16", "layout": "nt", "stages": 0, "tile_k": 64, "tile_m": 64, "tile_n": 256}
#include "cutlass/cutlass.h"
#include "cutlass/gemm/collective/collective_builder.hpp"
#include "cutlass/gemm/device/gemm_universal_adapter.h"
#include "cutlass/gemm/kernel/gemm_universal.hpp"
#include "cutlass/epilogue/collective/collective_builder.hpp"

using ElemA = cutlass::half_t;
using ElemB = cutlass::half_t;
using ElemCD = cutlass::half_t;
using Acc  = float;
using TileShape    = cute::Shape<cute::_64, cute::_256, cute::_64>;
using ClusterShape = cute::Shape<cute::_4, cute::_4, cute::_1>;

using CollectiveEpilogue = typename cutlass::epilogue::collective::CollectiveBuilder<
    cutlass::arch::Sm100, cutlass::arch::OpClassTensorOp,
    TileShape, ClusterShape,
    cutlass::epilogue::collective::EpilogueTileAuto,
    Acc, Acc,
    ElemCD, cutlass::layout::RowMajor, 128 / cutlass::sizeof_bits<ElemCD>::value,
    ElemCD, cutlass::layout::RowMajor, 128 / cutlass::sizeof_bits<ElemCD>::value,
    cutlass::epilogue::collective::EpilogueScheduleAuto
  >::CollectiveOp;

using CollectiveMainloop = typename cutlass::gemm::collective::CollectiveBuilder<
    cutlass::arch::Sm100, cutlass::arch::OpClassTensorOp,
    ElemA, cutlass::layout::RowMajor, 128 / cutlass::sizeof_bits<ElemA>::value,
    ElemB, cutlass::layout::ColumnMajor, 128 / cutlass::sizeof_bits<ElemB>::value,
    Acc,
    TileShape, ClusterShape,
    cutlass::gemm::collective::StageCountAutoCarveout<static_cast<int>(sizeof(typename CollectiveEpilogue::SharedStorage))>,
    cutlass::gemm::collective::KernelScheduleAuto
  >::CollectiveOp;

using GemmKernel = cutlass::gemm::kernel::GemmUniversal<
    cute::Shape<int,int,int,int>,
    CollectiveMainloop,
    CollectiveEpilogue
>;
using Gemm = cutlass::gemm::device::GemmUniversalAdapter<GemmKernel>;

// Force the device kernel symbol into the cubin without needing a host main.
auto* _anchor = &cutlass::device_kernel<GemmKernel>;


// ===== COMPILED SASS (sm_100a) =====

	.target	sm_100a

	.elftype	@"ET_EXEC"


//--------------------- .note.nv.tkinfo           --------------------------
	.section	.note.nv.tkinfo,"",@"SHT_NOTE"
	.sectionflags	@"SHF_NOTE_NV_TKINFO"
	.tkinfo
        /*0018*/ 	.word	0x00000002
        /*0030*/ 	.string	""
        /*0030*/ 	.string	"ptxas"
        /*0030*/ 	.string	"Cuda compilation tools, release 13.0, V13.0.88"
        /*0030*/ 	.string	"Build cuda_13.0.r13.0/compiler.36424714_0"
        /*0030*/ 	.string	"-arch sm_100a -m 64 "



//--------------------- .note.nv.cuinfo           --------------------------
	.section	.note.nv.cuinfo,"",@"SHT_NOTE"
	.sectionflags	@"SHF_NOTE_NV_CUINFO"
        /*0018*/ 	.short	0x0002
        /*001a*/ 	.short	0x0064
        /*001c*/ 	.short	0x0082
	.zero		2


//--------------------- .nv.info                  --------------------------
	.section	.nv.info,"",@"SHT_CUDA_INFO"
	.align	4


	//----- nvinfo : EIATTR_REGCOUNT
	.align		4
        /*0000*/ 	.byte	0x04, 0x2f
        /*0002*/ 	.short	(.L_19 - .L_18)
	.align		4
.L_18:
        /*0004*/ 	.word	index@(_ZN7cutlass13device_kernelINS_4gemm6kernel13GemmUniversalIN4cute5tupleIJiiiiEEENS1_10collective13CollectiveMmaINS1_35MainloopSm100TmaUmmaWarpSpecializedILi4ELi2ELi4ENS5_IJNS4_1CILi4EEESB_NSA_ILi1EEEEEEEENS5_IJNSA_ILi64EEENSA_ILi256EEESF_EEENS_6half_tENS5_IJlSC_lEEESI_SJ_NS4_8TiledMMAINS4_8MMA_AtomIJNS4_20SM100_MMA_F16BF16_SSISI_SI_fLi64ELi256ELNS4_4UMMA5MajorE0ELSO_0ELNSN_7ScaleInE0ELSP_0EEEEEENS4_6LayoutINS5_IJSC_SC_SC_EEENS5_IJNSA_ILi0EEESU_SU_EEEEENS5_IJNS4_10UnderscoreESX_SX_EEEEENS4_23SM90_TMA_LOAD_MULTICASTENS4_14ComposedLayoutINS4_7SwizzleILi3ELi4ELi3EEENS4_18smem_ptr_flag_bitsILi16EEENSS_INS5_IJNSA_ILi8EEESF_EEENS5_IJSF_SC_EEEEEEEvNS4_8identityES10_S1A_vS1B_EENS_8epilogue10collective18CollectiveEpilogueINS1D_23Sm100TmaWarpSpecializedILi4ELi2ELi32ELb1ELb0EEEJSH_NS5_IJNSS_ISF_SC_EES1I_EEESI_SJ_SI_SJ_NS1D_6fusion15FusionCallbacksIS1H_NS1K_17LinearCombinationISI_fSI_fLNS_15FloatRoundStyleE2EEESH_S1J_JEEENS4_5SM1004TMEM4LOAD26SM100_TMEM_LOAD_16dp256b8xENS4_13SM90_TMA_LOADES1A_NS4_17SM75_U32x4_LDSM_NENS4_14SM90_TMA_STOREES1A_NS4_17SM90_U32x4_STSM_NENS4_39AutoVectorizingCopyWithAssumedAlignmentILi128EEEEEEvvEEEEvNT_6ParamsE)
        /*0008*/ 	.word	0x0000007e


	//----- nvinfo : EIATTR_FRAME_SIZE
	.align		4
.L_19:
        /*000c*/ 	.byte	0x04, 0x11
        /*000e*/ 	.short	(.L_21 - .L_20)
	.align		4
.L_20:
        /*0010*/ 	.word	index@($__internal_2_$__cuda_sm10x_tcgen05_guardrail_trap_unallocated_columns_being_dealloced)
        /*0014*/ 	.word	0x00000000


	//----- nvinfo : EIATTR_FRAME_SIZE
	.align		4
.L_21:
        /*0018*/ 	.byte	0x04, 0x11
        /*001a*/ 	.short	(.L_23 - .L_22)
	.align		4
.L_22:
        /*001c*/ 	.word	index@($__internal_1_$__cuda_sm10x_tcgen05_guardrail_trap_phase_invalid_during_alloc)
        /*0020*/ 	.word	0x00000000


	//----- nvinfo : EIATTR_FRAME_SIZE
	.align		4
.L_23:
        /*0024*/ 	.byte	0x04, 0x11
        /*0026*/ 	.short	(.L_25 - .L_24)
	.align		4
.L_24:
        /*0028*/ 	.word	index@($__internal_0_$__cuda_sm10x_tcgen05_guardrail_trap_col_being_dealloced_not_returned_by_alloc)
        /*002c*/ 	.word	0x00000000


	//----- nvinfo : EIATTR_FRAME_SIZE
	.align		4
.L_25:
        /*0030*/ 	.byte	0x04, 0x11
        /*0032*/ 	.short	(.L_27 - .L_26)
	.align		4
.L_26:
        /*0034*/ 	.word	index@(_ZN7cutlass13device_kernelINS_4gemm6kernel13GemmUniversalIN4cute5tupleIJiiiiEEENS1_10collective13CollectiveMmaINS1_35MainloopSm100TmaUmmaWarpSpecializedILi4ELi2ELi4ENS5_IJNS4_1CILi4EEESB_NSA_ILi1EEEEEEEENS5_IJNSA_ILi64EEENSA_ILi256EEESF_EEENS_6half_tENS5_IJlSC_lEEESI_SJ_NS4_8TiledMMAINS4_8MMA_AtomIJNS4_20SM100_MMA_F16BF16_SSISI_SI_fLi64ELi256ELNS4_4UMMA5MajorE0ELSO_0ELNSN_7ScaleInE0ELSP_0EEEEEENS4_6LayoutINS5_IJSC_SC_SC_EEENS5_IJNSA_ILi0EEESU_SU_EEEEENS5_IJNS4_10UnderscoreESX_SX_EEEEENS4_23SM90_TMA_LOAD_MULTICASTENS4_14ComposedLayoutINS4_7SwizzleILi3ELi4ELi3EEENS4_18smem_ptr_flag_bitsILi16EEENSS_INS5_IJNSA_ILi8EEESF_EEENS5_IJSF_SC_EEEEEEEvNS4_8identityES10_S1A_vS1B_EENS_8epilogue10collective18CollectiveEpilogueINS1D_23Sm100TmaWarpSpecializedILi4ELi2ELi32ELb1ELb0EEEJSH_NS5_IJNSS_ISF_SC_EES1I_EEESI_SJ_SI_SJ_NS1D_6fusion15FusionCallbacksIS1H_NS1K_17LinearCombinationISI_fSI_fLNS_15FloatRoundStyleE2EEESH_S1J_JEEENS4_5SM1004TMEM4LOAD26SM100_TMEM_LOAD_16dp256b8xENS4_13SM90_TMA_LOADES1A_NS4_17SM75_U32x4_LDSM_NENS4_14SM90_TMA_STOREES1A_NS4_17SM90_U32x4_STSM_NENS4_39AutoVectorizingCopyWithAssumedAlignmentILi128EEEEEEvvEEEEvNT_6ParamsE)
        /*0038*/ 	.word	0x00000000


	//----- nvinfo : EIATTR_MIN_STACK_SIZE
	.align		4
.L_27:
        /*003c*/ 	.byte	0x04, 0x12
        /*003e*/ 	.short	(.L_29 - .L_28)
	.align		4
.L_28:
        /*0040*/ 	.word	index@(_ZN7cutlass13device_kernelINS_4gemm6kernel13GemmUniversalIN4cute5tupleIJiiiiEEENS1_10collective13CollectiveMmaINS1_35MainloopSm100TmaUmmaWarpSpecializedILi4ELi2ELi4ENS5_IJNS4_1CILi4EEESB_NSA_ILi1EEEEEEEENS5_IJNSA_ILi64EEENSA_ILi256EEESF_EEENS_6half_tENS5_IJlSC_lEEESI_SJ_NS4_8TiledMMAINS4_8MMA_AtomIJNS4_20SM100_MMA_F16BF16_SSISI_SI_fLi64ELi256ELNS4_4UMMA5MajorE0ELSO_0ELNSN_7ScaleInE0ELSP_0EEEEEENS4_6LayoutINS5_IJSC_SC_SC_EEENS5_IJNSA_ILi0EEESU_SU_EEEEENS5_IJNS4_10UnderscoreESX_SX_EEEEENS4_23SM90_TMA_LOAD_MULTICASTENS4_14ComposedLayoutINS4_7SwizzleILi3ELi4ELi3EEENS4_18smem_ptr_flag_bitsILi16EEENSS_INS5_IJNSA_ILi8EEESF_EEENS5_IJSF_SC_EEEEEEEvNS4_8identityES10_S1A_vS1B_EENS_8epilogue10collective18CollectiveEpilogueINS1D_23Sm100TmaWarpSpecializedILi4ELi2ELi32ELb1ELb0EEEJSH_NS5_IJNSS_ISF_SC_EES1I_EEESI_SJ_SI_SJ_NS1D_6fusion15FusionCallbacksIS1H_NS1K_17LinearCombinationISI_fSI_fLNS_15FloatRoundStyleE2EEESH_S1J_JEEENS4_5SM1004TMEM4LOAD26SM100_TMEM_LOAD_16dp256b8xENS4_13SM90_TMA_LOADES1A_NS4_17SM75_U32x4_LDSM_NENS4_14SM90_TMA_STOREES1A_NS4_17SM90_U32x4_STSM_NENS4_39AutoVectorizingCopyWithAssumedAlignmentILi128EEEEEEvvEEEEvNT_6ParamsE)
        /*0044*/ 	.word	0x00000000
.L_29:


//--------------------- .nv.compat                --------------------------
	.section	.nv.compat,"",@"SHT_CUDA_COMPAT_INFO"
	.align	4
        /*0000*/ 	.byte	0x02, 0x09, 0x01, 0x00, 0x02, 0x02, 0x02, 0x00, 0x02, 0x05, 0x05, 0x00, 0x03, 0x07, 0x01, 0x01
        /*0010*/ 	.byte	0x02, 0x03, 0x01, 0x00, 0x02, 0x06, 0x01, 0x00, 0x04, 0x0b, 0x08, 0x00, 0x09, 0x00, 0x00, 0x00
        /*0020*/ 	.byte	0x00, 0x00, 0x00, 0x00


//--------------------- .nv.info._ZN7cutlass13device_kernelINS_4gemm6kernel13GemmUniversalIN4cute5tupleIJiiiiEEENS1_10collective13CollectiveMmaINS1_35MainloopSm100TmaUmmaWarpSpecializedILi4ELi2ELi4ENS5_IJNS4_1CILi4EEESB_NSA_ILi1EEEEEEEENS5_IJNSA_ILi64EEENSA_ILi256EEESF_EEENS_6half_tENS5_IJlSC_lEEESI_SJ_NS4_8TiledMMAINS4_8MMA_AtomIJNS4_20SM100_MMA_F16BF16_SSISI_SI_fLi64ELi256ELNS4_4UMMA5MajorE0ELSO_0ELNSN_7ScaleInE0ELSP_0EEEEEENS4_6LayoutINS5_IJSC_SC_SC_EEENS5_IJNSA_ILi0EEESU_SU_EEEEENS5_IJNS4_10UnderscoreESX_SX_EEEEENS4_23SM90_TMA_LOAD_MULTICASTENS4_14ComposedLayoutINS4_7SwizzleILi3ELi4ELi3EEENS4_18smem_ptr_flag_bitsILi16EEENSS_INS5_IJNSA_ILi8EEESF_EEENS5_IJSF_SC_EEEEEEEvNS4_8identityES10_S1A_vS1B_EENS_8epilogue10collective18CollectiveEpilogueINS1D_23Sm100TmaWarpSpecializedILi4ELi2ELi32ELb1ELb0EEEJSH_NS5_IJNSS_ISF_SC_EES1I_EEESI_SJ_SI_SJ_NS1D_6fusion15FusionCallbacksIS1H_NS1K_17LinearCombinationISI_fSI_fLNS_15FloatRoundStyleE2EEESH_S1J_JEEENS4_5SM1004TMEM4LOAD26SM100_TMEM_LOAD_16dp256b8xENS4_13SM90_TMA_LOADES1A_NS4_17SM75_U32x4_LDSM_NENS4_14SM90_TMA_STOREES1A_NS4_17SM90_U32x4_STSM_NENS4_39AutoVectorizingCopyWithAssumedAlignmentILi128EEEEEEvvEEEEvNT_6ParamsE --------------------------
	.section	.nv.info._ZN7cutlass13device_kernelINS_4gemm6kernel13GemmUniversalIN4cute5tupleIJiiiiEEENS1_10collective13CollectiveMmaINS1_35MainloopSm100TmaUmmaWarpSpecializedILi4ELi2ELi4ENS5_IJNS4_1CILi4EEESB_NSA_ILi1EEEEEEEENS5_IJNSA_ILi64EEENSA_ILi256EEESF_EEENS_6half_tENS5_IJlSC_lEEESI_SJ_NS4_8TiledMMAINS4_8MMA_AtomIJNS4_20SM100_MMA_F16BF16_SSISI_SI_fLi64ELi256ELNS4_4UMMA5MajorE0ELSO_0ELNSN_7ScaleInE0ELSP_0EEEEEENS4_6LayoutINS5_IJSC_SC_SC_EEENS5_IJNSA_ILi0EEESU_SU_EEEEENS5_IJNS4_10UnderscoreESX_SX_EEEEENS4_23SM90_TMA_LOAD_MULTICASTENS4_14ComposedLayoutINS4_7SwizzleILi3ELi4ELi3EEENS4_18smem_ptr_flag_bitsILi16EEENSS_INS5_IJNSA_ILi8EEESF_EEENS5_IJSF_SC_EEEEEEEvNS4_8identityES10_S1A_vS1B_EENS_8epilogue10collective18CollectiveEpilogueINS1D_23Sm100TmaWarpSpecializedILi4ELi2ELi32ELb1ELb0EEEJSH_NS5_IJNSS_ISF_SC_EES1I_EEESI_SJ_SI_SJ_NS1D_6fusion15FusionCallbacksIS1H_NS1K_17LinearCombinationISI_fSI_fLNS_15FloatRoundStyleE2EEESH_S1J_JEEENS4_5SM1004TMEM4LOAD26SM100_TMEM_LOAD_16dp256b8xENS4_13SM90_TMA_LOADES1A_NS4_17SM75_U32x4_LDSM_NENS4_14SM90_TMA_STOREES1A_NS4_17SM90_U32x4_STSM_NENS4_39AutoVectorizingCopyWithAssumedAlignmentILi128EEEEEEvvEEEEvNT_6ParamsE,"",@"SHT_CUDA_INFO"
	.sectionflags	@""
	.align	4


	//----- nvinfo : EIATTR_CUDA_API_VERSION
	.align		4
        /*0000*/ 	.byte	0x04, 0x37
        /*0002*/ 	.short	(.L_31 - .L_30)
.L_30:
        /*0004*/ 	.word	0x00000082


	//----- nvinfo : EIATTR_KPARAM_INFO
	.align		4
.L_31:
        /*0008*/ 	.byte	0x04, 0x17
        /*000a*/ 	.short	(.L_33 - .L_32)
.L_32:
        /*000c*/ 	.word	0x00000000
        /*0010*/ 	.short	0x0000
        /*0012*/ 	.short	0x0000
        /*0014*/ 	.byte	0x00, 0xf0, 0x01, 0x20


	//----- nvinfo : EIATTR_AT_ENTRY_FRAGMENTS
	.align		4
.L_33:
        /*0018*/ 	.byte	0x04, 0x4f
        /*001a*/ 	.short	(.L_35 - .L_34)


	//   ....[0]....
.L_34:
        /*001c*/ 	.word	0x00000006


	//----- nvinfo : EIATTR_RESERVED_SMEM_USED
	.align		4
.L_35:
        /*0020*/ 	.byte	0x01, 0x41
	.zero		2


	//----- nvinfo : EIATTR_SPARSE_MMA_MASK
	.align		4
        /*0024*/ 	.byte	0x03, 0x50
        /*0026*/ 	.short	0x0000


	//----- nvinfo : EIATTR_TCGEN05_1CTA_USED
	.align		4
        /*0028*/ 	.byte	0x01, 0x51
	.zero		2


	//----- nvinfo : EIATTR_MAXREG_COUNT
	.align		4
        /*002c*/ 	.byte	0x03, 0x1b
        /*002e*/ 	.short	0x00ff


	//----- nvinfo : EIATTR_NUM_BARRIERS
	.align		4
        /*0030*/ 	.byte	0x02, 0x4c
        /*0032*/ 	.byte	0x07
	.zero		1


	//----- nvinfo : EIATTR_EXTERNS
	.align		4
        /*0034*/ 	.byte	0x04, 0x0f
        /*0036*/ 	.short	(.L_37 - .L_36)


	//   ....[0]....
	.align		4
.L_36:
        /*0038*/ 	.word	index@(__assertfail)


	//----- nvinfo : EIATTR_MERCURY_ISA_VERSION
	.align		4
.L_37:
        /*003c*/ 	.byte	0x03, 0x5f
        /*003e*/ 	.short	0x0101


	//----- nvinfo : EIATTR_INT_WARP_WIDE_INSTR_OFFSETS
	.align		4
        /*0040*/ 	.byte	0x04, 0x31
        /*0042*/ 	.short	(.L_39 - .L_38)


	//   ....[0]....
.L_38:
        /*0044*/ 	.word	0x00004110


	//   ....[1]....
        /*0048*/ 	.word	0x00004130


	//   ....[2]....
        /*004c*/ 	.word	0x00004160


	//   ....[3]....
        /*0050*/ 	.word	0x00004ce0


	//   ....[4]....
        /*0054*/ 	.word	0x00004d50


	//   ....[5]....
        /*0058*/ 	.word	0x00004e20


	//   ....[6]....
        /*005c*/ 	.word	0x00004ea0


	//   ....[7]....
        /*0060*/ 	.word	0x00004f90


	//   ....[8]....
        /*0064*/ 	.word	0x00005010


	//   ....[9]....
        /*0068*/ 	.word	0x000050f0


	//   ....[10]....
        /*006c*/ 	.word	0x000051a0


	//----- nvinfo : EIATTR_COOP_GROUP_MASK_REGIDS
	.align		4
.L_39:
        /*0070*/ 	.byte	0x04, 0x29
        /*0072*/ 	.short	(.L_41 - .L_40)


	//   ....[0]....
.L_40:
        /*0074*/ 	.word	0xffffffff


	//   ....[1]....
        /*0078*/ 	.word	0xffffffff


	//   ....[2]....
        /*007c*/ 	.word	0xffffffff


	//   ....[3]....
        /*0080*/ 	.word	0xffffffff


	//   ....[4]....
        /*0084*/ 	.word	0xffffffff


	//   ....[5]....
        /*0088*/ 	.word	0xffffffff


	//   ....[6]....
        /*008c*/ 	.word	0xffffffff


	//   ....[7]....
        /*0090*/ 	.word	0xffffffff


	//   ....[8]....
        /*0094*/ 	.word	0xffffffff


	//   ....[9]....
        /*0098*/ 	.word	0xffffffff


	//   ....[10]....
        /*009c*/ 	.word	0xffffffff


	//   ....[11]....
        /*00a0*/ 	.word	0xffffffff


	//   ....[12]....
        /*00a4*/ 	.word	0xffffffff


	//   ....[13]....
        /*00a8*/ 	.word	0xffffffff


	//----- nvinfo : EIATTR_COOP_GROUP_INSTR_OFFSETS
	.align		4
.L_41:
        /*00ac*/ 	.byte	0x04, 0x28
        /*00ae*/ 	.short	(.L_43 - .L_42)


	//   ....[0]....
.L_42:
        /*00b0*/ 	.word	0x00000080


	//   ....[1]....
        /*00b4*/ 	.word	0x000004e0


	//   ....[2]....
        /*00b8*/ 	.word	0x00000690


	//   ....[3]....
        /*00bc*/ 	.word	0x00000830


	//   ....[4]....
        /*00c0*/ 	.word	0x00000930


	//   ....[5]....
        /*00c4*/ 	.word	0x00000aa0


	//   ....[6]....
        /*00c8*/ 	.word	0x00000c40


	//   ....[7]....
        /*00cc*/ 	.word	0x00000df0


	//   ....[8]....
        /*00d0*/ 	.word	0x00002410


	//   ....[9]....
        /*00d4*/ 	.word	0x00003300


	//   ....[10]....
        /*00d8*/ 	.word	0x00003510


	//   ....[11]....
        /*00dc*/ 	.word	0x00003540


	//   ....[12]....
        /*00e0*/ 	.word	0x00003ff0


	//   ....[13]....
        /*00e4*/ 	.word	0x00004220


	//----- nvinfo : EIATTR_VRC_CTA_INIT_COUNT
	.align		4
.L_43:
        /*00e8*/ 	.byte	0x02, 0x4a
        /*00ea*/ 	.byte	0x80
	.zero		1


	//----- nvinfo : EIATTR_SYSCALL_OFFSETS
	.align		4
        /*00ec*/ 	.byte	0x04, 0x46
        /*00ee*/ 	.short	(.L_45 - .L_44)


	//   ....[0]....
.L_44:
        /*00f0*/ 	.word	0x00005e50


	//   ....[1]....
        /*00f4*/ 	.word	0x00005f40


	//   ....[2]....
        /*00f8*/ 	.word	0x00006770


	//   ....[3]....
        /*00fc*/ 	.word	0x00007430


	//   ....[4]....
        /*0100*/ 	.word	0x00008090


	//   ....[5]....
        /*0104*/ 	.word	0x00008ce0


	//----- nvinfo : EIATTR_MBARRIER_INSTR_OFFSETS
	.align		4
.L_45:
        /*0108*/ 	.byte	0x04, 0x39
        /*010a*/ 	.short	(.L_47 - .L_46)


	//   ....[0]....
.L_46:
        /*010c*/ 	.word	0x00000600
        /*0110*/ 	.word	0x000000ff
        /*0114*/ 	.word	0x00000000
        /*0118*/ 	.short	0x0100
        /*011a*/ 	.byte	0x04
	.zero		1


	//   ....[1]....
        /*011c*/ 	.word	0x00000610
        /*0120*/ 	.word	0x000000ff
        /*0124*/ 	.word	0x00000020
        /*0128*/ 	.short	0x0100
        /*012a*/ 	.byte	0x04
	.zero		1


	//   ....[2]....
        /*012c*/ 	.word	0x00000620
        /*0130*/ 	.word	0x000000ff
        /*0134*/ 	.word	0x00000008
        /*0138*/ 	.short	0x0100
        /*013a*/ 	.byte	0x04
	.zero		1


	//   ....[3]....
        /*013c*/ 	.word	0x00000630
        /*0140*/ 	.word	0x000000ff
        /*0144*/ 	.word	0x00000028
        /*0148*/ 	.short	0x0100
        /*014a*/ 	.byte	0x04
	.zero		1


	//   ....[4]....
        /*014c*/ 	.word	0x00000640
        /*0150*/ 	.word	0x000000ff
        /*0154*/ 	.word	0x00000010
        /*0158*/ 	.short	0x0100
        /*015a*/ 	.byte	0x04
	.zero		1


	//   ....[5]....
        /*015c*/ 	.word	0x00000650
        /*0160*/ 	.word	0x000000ff
        /*0164*/ 	.word	0x00000030
        /*0168*/ 	.short	0x0100
        /*016a*/ 	.byte	0x04
	.zero		1


	//   ....[6]....
        /*016c*/ 	.word	0x00000660
        /*0170*/ 	.word	0x000000ff
        /*0174*/ 	.word	0x00000018
        /*0178*/ 	.short	0x0100
        /*017a*/ 	.byte	0x04
	.zero		1


	//   ....[7]....
        /*017c*/ 	.word	0x00000670
        /*0180*/ 	.word	0x000000ff
        /*0184*/ 	.word	0x00000038
        /*0188*/ 	.short	0x0100
        /*018a*/ 	.byte	0x04
	.zero		1


	//   ....[8]....
        /*018c*/ 	.word	0x000007a0
        /*0190*/ 	.word	0x000000ff
        /*0194*/ 	.word	0x00000040
        /*0198*/ 	.short	0x0100
        /*019a*/ 	.byte	0x04
	.zero		1


	//   ....[9]....
        /*019c*/ 	.word	0x000007b0
        /*01a0*/ 	.word	0x000000ff
        /*01a4*/ 	.word	0x00000060
        /*01a8*/ 	.short	0x0100
        /*01aa*/ 	.byte	0x04
	.zero		1


	//   ....[10]....
        /*01ac*/ 	.word	0x000007c0
        /*01b0*/ 	.word	0x000000ff
        /*01b4*/ 	.word	0x00000048
        /*01b8*/ 	.short	0x0100
        /*01ba*/ 	.byte	0x04
	.zero		1


	//   ....[11]....
        /*01bc*/ 	.word	0x000007d0
        /*01c0*/ 	.word	0x000000ff
        /*01c4*/ 	.word	0x00000068
        /*01c8*/ 	.short	0x0100
        /*01ca*/ 	.byte	0x04
	.zero		1


	//   ....[12]....
        /*01cc*/ 	.word	0x000007e0
        /*01d0*/ 	.word	0x000000ff
        /*01d4*/ 	.word	0x00000050
        /*01d8*/ 	.short	0x0100
        /*01da*/ 	.byte	0x04
	.zero		1


	//   ....[13]....
        /*01dc*/ 	.word	0x000007f0
        /*01e0*/ 	.word	0x000000ff
        /*01e4*/ 	.word	0x00000070
        /*01e8*/ 	.short	0x0100
        /*01ea*/ 	.byte	0x04
	.zero		1


	//   ....[14]....
        /*01ec*/ 	.word	0x00000800
        /*01f0*/ 	.word	0x000000ff
        /*01f4*/ 	.word	0x00000058
        /*01f8*/ 	.short	0x0100
        /*01fa*/ 	.byte	0x04
	.zero		1


	//   ....[15]....
        /*01fc*/ 	.word	0x00000810
        /*0200*/ 	.word	0x000000ff
        /*0204*/ 	.word	0x00000078
        /*0208*/ 	.short	0x0100
        /*020a*/ 	.byte	0x04
	.zero		1


	//   ....[16]....
        /*020c*/ 	.word	0x00000900
        /*0210*/ 	.word	0x000000ff
        /*0214*/ 	.word	0x00000080
        /*0218*/ 	.short	0x0100
        /*021a*/ 	.byte	0x06
	.zero		1


	//   ....[17]....
        /*021c*/ 	.word	0x00000910
        /*0220*/ 	.word	0x000000ff
        /*0224*/ 	.word	0x00000088
        /*0228*/ 	.short	0x0100
        /*022a*/ 	.byte	0x06
	.zero		1


	//   ....[18]....
        /*022c*/ 	.word	0x00000a50
        /*0230*/ 	.word	0x000000ff
        /*0234*/ 	.word	0x00000090
        /*0238*/ 	.short	0x0100
        /*023a*/ 	.byte	0x06
	.zero		1


	//   ....[19]....
        /*023c*/ 	.word	0x00000a60
        /*0240*/ 	.word	0x000000ff
        /*0244*/ 	.word	0x000000a0
        /*0248*/ 	.short	0x0100
        /*024a*/ 	.byte	0x06
	.zero		1


	//   ....[20]....
        /*024c*/ 	.word	0x00000a70
        /*0250*/ 	.word	0x000000ff
        /*0254*/ 	.word	0x00000098
        /*0258*/ 	.short	0x0100
        /*025a*/ 	.byte	0x06
	.zero		1


	//   ....[21]....
        /*025c*/ 	.word	0x00000a80
        /*0260*/ 	.word	0x000000ff
        /*0264*/ 	.word	0x000000a8
        /*0268*/ 	.short	0x0100
        /*026a*/ 	.byte	0x06
	.zero		1


	//   ....[22]....
        /*026c*/ 	.word	0x00000bb0
        /*0270*/ 	.word	0x000000ff
        /*0274*/ 	.word	0x000000b0
        /*0278*/ 	.short	0x0100
        /*027a*/ 	.byte	0x04
	.zero		1


	//   ....[23]....
        /*027c*/ 	.word	0x00000bc0
        /*0280*/ 	.word	0x000000ff
        /*0284*/ 	.word	0x000000d0
        /*0288*/ 	.short	0x0100
        /*028a*/ 	.byte	0x04
	.zero		1


	//   ....[24]....
        /*028c*/ 	.word	0x00000bd0
        /*0290*/ 	.word	0x000000ff
        /*0294*/ 	.word	0x000000b8
        /*0298*/ 	.short	0x0100
        /*029a*/ 	.byte	0x04
	.zero		1


	//   ....[25]....
        /*029c*/ 	.word	0x00000be0
        /*02a0*/ 	.word	0x000000ff
        /*02a4*/ 	.word	0x000000d8
        /*02a8*/ 	.short	0x0100
        /*02aa*/ 	.byte	0x04
	.zero		1


	//   ....[26]....
        /*02ac*/ 	.word	0x00000bf0
        /*02b0*/ 	.word	0x000000ff
        /*02b4*/ 	.word	0x000000c0
        /*02b8*/ 	.short	0x0100
        /*02ba*/ 	.byte	0x04
	.zero		1


	//   ....[27]....
        /*02bc*/ 	.word	0x00000c00
        /*02c0*/ 	.word	0x000000ff
        /*02c4*/ 	.word	0x000000e0
        /*02c8*/ 	.short	0x0100
        /*02ca*/ 	.byte	0x04
	.zero		1


	//   ....[28]....
        /*02cc*/ 	.word	0x00000c10
        /*02d0*/ 	.word	0x000000ff
        /*02d4*/ 	.word	0x000000c8
        /*02d8*/ 	.short	0x0100
        /*02da*/ 	.byte	0x04
	.zero		1


	//   ....[29]....
        /*02dc*/ 	.word	0x00000c20
        /*02e0*/ 	.word	0x000000ff
        /*02e4*/ 	.word	0x000000e8
        /*02e8*/ 	.short	0x0100
        /*02ea*/ 	.byte	0x04
	.zero		1


	//   ....[30]....
        /*02ec*/ 	.word	0x00000d10
        /*02f0*/ 	.word	0x000000ff
        /*02f4*/ 	.word	0x000000f0
        /*02f8*/ 	.short	0x0100
        /*02fa*/ 	.byte	0x04
	.zero		1


	//   ....[31]....
        /*02fc*/ 	.word	0x00000d20
        /*0300*/ 	.word	0x000000ff
        /*0304*/ 	.word	0x00000100
        /*0308*/ 	.short	0x0100
        /*030a*/ 	.byte	0x04
	.zero		1


	//   ....[32]....
        /*030c*/ 	.word	0x00000d30
        /*0310*/ 	.word	0x000000ff
        /*0314*/ 	.word	0x000000f8
        /*0318*/ 	.short	0x0100
        /*031a*/ 	.byte	0x04
	.zero		1


	//   ....[33]....
        /*031c*/ 	.word	0x00000d40
        /*0320*/ 	.word	0x000000ff
        /*0324*/ 	.word	0x00000108
        /*0328*/ 	.short	0x0100
        /*032a*/ 	.byte	0x04
	.zero		1


	//   ....[34]....
        /*032c*/ 	.word	0x00001c80
        /*0330*/ 	.word	0x00000000
        /*0334*/ 	.word	0x00000100
        /*0338*/ 	.short	0x010a
        /*033a*/ 	.byte	0xff
	.zero		1


	//   ....[35]....
        /*033c*/ 	.word	0x00001ca0
        /*0340*/ 	.word	0x00000000
        /*0344*/ 	.word	0x000000f0
        /*0348*/ 	.short	0x0101
        /*034a*/ 	.byte	0xff
	.zero		1


	//   ....[36]....
        /*034c*/ 	.word	0x00001d60
        /*0350*/ 	.word	0x000000ff
        /*0354*/ 	.word	0x00000020
        /*0358*/ 	.short	0x010a
        /*035a*/ 	.byte	0x04
	.zero		1


	//   ....[37]....
        /*035c*/ 	.word	0x00001df0
        /*0360*/ 	.word	0x000000ff
        /*0364*/ 	.word	0x00000020
        /*0368*/ 	.short	0x010a
        /*036a*/ 	.byte	0x21
	.zero		1


	//   ....[38]....
        /*036c*/ 	.word	0x00001f80
        /*0370*/ 	.word	0x000000ff
        /*0374*/ 	.word	0x00000020
        /*0378*/ 	.short	0x010a
        /*037a*/ 	.byte	0x05
	.zero		1


	//   ....[39]....
        /*037c*/ 	.word	0x000020d0
        /*0380*/ 	.word	0x000000ff
        /*0384*/ 	.word	0x00000088
        /*0388*/ 	.short	0x0101
        /*038a*/ 	.byte	0x15
	.zero		1


	//   ....[40]....
        /*038c*/ 	.word	0x000020f0
        /*0390*/ 	.word	0x000000ff
        /*0394*/ 	.word	0x00000020
        /*0398*/ 	.short	0x010a
        /*039a*/ 	.byte	0x04
	.zero		1


	//   ....[41]....
        /*039c*/ 	.word	0x00002170
        /*03a0*/ 	.word	0x000000ff
        /*03a4*/ 	.word	0x00000020
        /*03a8*/ 	.short	0x010a
        /*03aa*/ 	.byte	0x11
	.zero		1


	//   ....[42]....
        /*03ac*/ 	.word	0x00002300
        /*03b0*/ 	.word	0x000000ff
        /*03b4*/ 	.word	0x00000020
        /*03b8*/ 	.short	0x010a
        /*03ba*/ 	.byte	0x05
	.zero		1


	//   ....[43]....
        /*03bc*/ 	.word	0x00002440
        /*03c0*/ 	.word	0x00000003
        /*03c4*/ 	.word	0x00000090
        /*03c8*/ 	.short	0x010a
        /*03ca*/ 	.byte	0xff
	.zero		1


	//   ....[44]....
        /*03cc*/ 	.word	0x00002590
        /*03d0*/ 	.word	0x00000000
        /*03d4*/ 	.word	0x00000000
        /*03d8*/ 	.short	0x0101
        /*03da*/ 	.byte	0xff
	.zero		1


	//   ....[45]....
        /*03dc*/ 	.word	0x00002b50
        /*03e0*/ 	.word	0x000000ff
        /*03e4*/ 	.word	0x00000000
        /*03e8*/ 	.short	0x010a
        /*03ea*/ 	.byte	0x04
	.zero		1


	//   ....[46]....
        /*03ec*/ 	.word	0x00002be0
        /*03f0*/ 	.word	0x000000ff
        /*03f4*/ 	.word	0x00000000
        /*03f8*/ 	.short	0x010a
        /*03fa*/ 	.byte	0x05
	.zero		1


	//   ....[47]....
        /*03fc*/ 	.word	0x00002c70
        /*0400*/ 	.word	0x000000ff
        /*0404*/ 	.word	0x00000000
        /*0408*/ 	.short	0x010a
        /*040a*/ 	.byte	0x05
	.zero		1


	//   ....[48]....
        /*040c*/ 	.word	0x00002d10
        /*0410*/ 	.word	0x00000000
        /*0414*/ 	.word	0x00000000
        /*0418*/ 	.short	0x010a
        /*041a*/ 	.byte	0xff
	.zero		1


	//   ....[49]....
        /*041c*/ 	.word	0x00002e50
        /*0420*/ 	.word	0x00000002
        /*0424*/ 	.word	0x000000f0
        /*0428*/ 	.short	0x010a
        /*042a*/ 	.byte	0xff
	.zero		1


	//   ....[50]....
        /*042c*/ 	.word	0x00002eb0
        /*0430*/ 	.word	0x00000004
        /*0434*/ 	.word	0x00000000
        /*0438*/ 	.short	0x0101
        /*043a*/ 	.byte	0xff
	.zero		1


	//   ....[51]....
        /*043c*/ 	.word	0x00002ed0
        /*0440*/ 	.word	0x000000ff
        /*0444*/ 	.word	0x000000a0
        /*0448*/ 	.short	0x010a
        /*044a*/ 	.byte	0x04
	.zero		1


	//   ....[52]....
        /*044c*/ 	.word	0x00002ff0
        /*0450*/ 	.word	0x00000002
        /*0454*/ 	.word	0x00000090
        /*0458*/ 	.short	0x010a
        /*045a*/ 	.byte	0xff
	.zero		1


	//   ....[53]....
        /*045c*/ 	.word	0x00003100
        /*0460*/ 	.word	0x00000002
        /*0464*/ 	.word	0x00000000
        /*0468*/ 	.short	0x0101
        /*046a*/ 	.byte	0xff
	.zero		1


	//   ....[54]....
        /*046c*/ 	.word	0x00003190
        /*0470*/ 	.word	0x000000ff
        /*0474*/ 	.word	0x000000a0
        /*0478*/ 	.short	0x0106
        /*047a*/ 	.byte	0x04
	.zero		1


	//   ....[55]....
        /*047c*/ 	.word	0x000031b0
        /*0480*/ 	.word	0x000000ff
        /*0484*/ 	.word	0x000000a0
        /*0488*/ 	.short	0x010a
        /*048a*/ 	.byte	0x04
	.zero		1


	//   ....[56]....
        /*048c*/ 	.word	0x00003240
        /*0490*/ 	.word	0x000000ff
        /*0494*/ 	.word	0x000000a0
        /*0498*/ 	.short	0x0106
        /*049a*/ 	.byte	0x07
	.zero		1


	//   ....[57]....
        /*049c*/ 	.word	0x00003280
        /*04a0*/ 	.word	0x00000000
        /*04a4*/ 	.word	0x000000a0
        /*04a8*/ 	.short	0x010a
        /*04aa*/ 	.byte	0xff
	.zero		1


	//   ....[58]....
        /*04ac*/ 	.word	0x000037e0
        /*04b0*/ 	.word	0x00000000
        /*04b4*/ 	.word	0x00000090
        /*04b8*/ 	.short	0x010a
        /*04ba*/ 	.byte	0xff
	.zero		1


	//   ....[59]....
        /*04bc*/ 	.word	0x000038e0
        /*04c0*/ 	.word	0x00000003
        /*04c4*/ 	.word	0x00000000
        /*04c8*/ 	.short	0x0101
        /*04ca*/ 	.byte	0xff
	.zero		1


	//   ....[60]....
        /*04cc*/ 	.word	0x000038f0
        /*04d0*/ 	.word	0x000000ff
        /*04d4*/ 	.word	0x00000000
        /*04d8*/ 	.short	0x010a
        /*04da*/ 	.byte	0x04
	.zero		1


	//   ....[61]....
        /*04dc*/ 	.word	0x00003970
        /*04e0*/ 	.word	0x000000ff
        /*04e4*/ 	.word	0x000000d0
        /*04e8*/ 	.short	0x010a
        /*04ea*/ 	.byte	0x1f
	.zero		1


	//   ....[62]....
        /*04ec*/ 	.word	0x00003a50
        /*04f0*/ 	.word	0x000000ff
        /*04f4*/ 	.word	0x00000000
        /*04f8*/ 	.short	0x010a
        /*04fa*/ 	.byte	0x05
	.zero		1


	//   ....[63]....
        /*04fc*/ 	.word	0x00003b90
        /*0500*/ 	.word	0x000000ff
        /*0504*/ 	.word	0x00000000
        /*0508*/ 	.short	0x010a
        /*050a*/ 	.byte	0x04
	.zero		1


	//   ....[64]....
        /*050c*/ 	.word	0x00003e20
        /*0510*/ 	.word	0x000000ff
        /*0514*/ 	.word	0x00000000
        /*0518*/ 	.short	0x010a
        /*051a*/ 	.byte	0x04
	.zero		1


	//   ....[65]....
        /*051c*/ 	.word	0x00003eb0
        /*0520*/ 	.word	0x000000ff
        /*0524*/ 	.word	0x00000000
        /*0528*/ 	.short	0x010a
        /*052a*/ 	.byte	0x05
	.zero		1


	//   ....[66]....
        /*052c*/ 	.word	0x00003f40
        /*0530*/ 	.word	0x000000ff
        /*0534*/ 	.word	0x00000000
        /*0538*/ 	.short	0x010a
        /*053a*/ 	.byte	0x05
	.zero		1


	//   ....[67]....
        /*053c*/ 	.word	0x00003fd0
        /*0540*/ 	.word	0x000000ff
        /*0544*/ 	.word	0x00000000
        /*0548*/ 	.short	0x010a
        /*054a*/ 	.byte	0x04
	.zero		1


	//   ....[68]....
        /*054c*/ 	.word	0x000044e0
        /*0550*/ 	.word	0x0000000c
        /*0554*/ 	.word	0x00000090
        /*0558*/ 	.short	0x010a
        /*055a*/ 	.byte	0xff
	.zero		1


	//   ....[69]....
        /*055c*/ 	.word	0x00004650
        /*0560*/ 	.word	0x00000000
        /*0564*/ 	.word	0x00000000
        /*0568*/ 	.short	0x0101
        /*056a*/ 	.byte	0xff
	.zero		1


	//   ....[70]....
        /*056c*/ 	.word	0x00004ae0
        /*0570*/ 	.word	0x000000ff
        /*0574*/ 	.word	0x00000088
        /*0578*/ 	.short	0x010a
        /*057a*/ 	.byte	0x15
	.zero		1


	//   ....[71]....
        /*057c*/ 	.word	0x00004c60
        /*0580*/ 	.word	0x000000ff
        /*0584*/ 	.word	0x00000060
        /*0588*/ 	.short	0x010a
        /*058a*/ 	.byte	0x15
	.zero		1


	//   ....[72]....
        /*058c*/ 	.word	0x00004dd0
        /*0590*/ 	.word	0x000000ff
        /*0594*/ 	.word	0x00000040
        /*0598*/ 	.short	0x010b
        /*059a*/ 	.byte	0x15
	.zero		1


	//   ....[73]....
        /*059c*/ 	.word	0x00004de0
        /*05a0*/ 	.word	0x000000ff
        /*05a4*/ 	.word	0x00000000
        /*05a8*/ 	.short	0x0101
        /*05aa*/ 	.byte	0x28
	.zero		1


	//   ....[74]....
        /*05ac*/ 	.word	0x00004df0
        /*05b0*/ 	.word	0x000000ff
        /*05b4*/ 	.word	0x00000068
        /*05b8*/ 	.short	0x010a
        /*05ba*/ 	.byte	0x15
	.zero		1


	//   ....[75]....
        /*05bc*/ 	.word	0x00004f40
        /*05c0*/ 	.word	0x000000ff
        /*05c4*/ 	.word	0x00000048
        /*05c8*/ 	.short	0x010b
        /*05ca*/ 	.byte	0x15
	.zero		1


	//   ....[76]....
        /*05cc*/ 	.word	0x00004f50
        /*05d0*/ 	.word	0x000000ff
        /*05d4*/ 	.word	0x00000000
        /*05d8*/ 	.short	0x0101
        /*05da*/ 	.byte	0x27
	.zero		1


	//   ....[77]....
        /*05dc*/ 	.word	0x00004f60
        /*05e0*/ 	.word	0x000000ff
        /*05e4*/ 	.word	0x00000070
        /*05e8*/ 	.short	0x010a
        /*05ea*/ 	.byte	0x15
	.zero		1


	//   ....[78]....
        /*05ec*/ 	.word	0x000050a0
        /*05f0*/ 	.word	0x000000ff
        /*05f4*/ 	.word	0x00000050
        /*05f8*/ 	.short	0x010b
        /*05fa*/ 	.byte	0x15
	.zero		1


	//   ....[79]....
        /*05fc*/ 	.word	0x000050b0
        /*0600*/ 	.word	0x000000ff
        /*0604*/ 	.word	0x00000000
        /*0608*/ 	.short	0x0101
        /*060a*/ 	.byte	0x26
	.zero		1


	//   ....[80]....
        /*060c*/ 	.word	0x000050c0
        /*0610*/ 	.word	0x000000ff
        /*0614*/ 	.word	0x00000078
        /*0618*/ 	.short	0x010a
        /*061a*/ 	.byte	0x15
	.zero		1


	//   ....[81]....
        /*061c*/ 	.word	0x000052c0
        /*0620*/ 	.word	0x000000ff
        /*0624*/ 	.word	0x00000058
        /*0628*/ 	.short	0x010b
        /*062a*/ 	.byte	0x15
	.zero		1


	//   ....[82]....
        /*062c*/ 	.word	0x000052d0
        /*0630*/ 	.word	0x000000ff
        /*0634*/ 	.word	0x00000000
        /*0638*/ 	.short	0x0101
        /*063a*/ 	.byte	0x25
	.zero		1


	//   ....[83]....
        /*063c*/ 	.word	0x00005300
        /*0640*/ 	.word	0x000000ff
        /*0644*/ 	.word	0x00000060
        /*0648*/ 	.short	0x010a
        /*064a*/ 	.byte	0x15
	.zero		1


	//   ....[84]....
        /*064c*/ 	.word	0x00005320
        /*0650*/ 	.word	0x000000ff
        /*0654*/ 	.word	0x00000068
        /*0658*/ 	.short	0x010a
        /*065a*/ 	.byte	0x15
	.zero		1


	//   ....[85]....
        /*065c*/ 	.word	0x00005340
        /*0660*/ 	.word	0x000000ff
        /*0664*/ 	.word	0x00000070
        /*0668*/ 	.short	0x010a
        /*066a*/ 	.byte	0x15
	.zero		1


	//   ....[86]....
        /*066c*/ 	.word	0x00005380
        /*0670*/ 	.word	0x00000000
        /*0674*/ 	.word	0x00000078
        /*0678*/ 	.short	0x010a
        /*067a*/ 	.byte	0xff
	.zero		1


	//   ....[87]....
        /*067c*/ 	.word	0x000056e0
        /*0680*/ 	.word	0x00000003
        /*0684*/ 	.word	0x00000090
        /*0688*/ 	.short	0x010a
        /*068a*/ 	.byte	0xff
	.zero		1


	//   ....[88]....
        /*068c*/ 	.word	0x00005860
        /*0690*/ 	.word	0x00000000
        /*0694*/ 	.word	0x00000000
        /*0698*/ 	.short	0x0101
        /*069a*/ 	.byte	0xff
	.zero		1


	//   ....[89]....
        /*069c*/ 	.word	0x000063e0
        /*06a0*/ 	.word	0x000000ff
        /*06a4*/ 	.word	0x00000040
        /*06a8*/ 	.short	0x010a
        /*06aa*/ 	.byte	0x2c
	.zero		1


	//   ....[90]....
        /*06ac*/ 	.word	0x00006430
        /*06b0*/ 	.word	0x00000065
        /*06b4*/ 	.word	0x000000b0
        /*06b8*/ 	.short	0x010a
        /*06ba*/ 	.byte	0xff
	.zero		1


	//   ....[91]....
        /*06bc*/ 	.word	0x00006550
        /*06c0*/ 	.word	0x000000ff
        /*06c4*/ 	.word	0x00000040
        /*06c8*/ 	.short	0x010a
        /*06ca*/ 	.byte	0x2c
	.zero		1


	//   ....[92]....
        /*06cc*/ 	.word	0x00006650
        /*06d0*/ 	.word	0x00000065
        /*06d4*/ 	.word	0x000000b0
        /*06d8*/ 	.short	0x010a
        /*06da*/ 	.byte	0xff
	.zero		1


	//   ....[93]....
        /*06dc*/ 	.word	0x00007150
        /*06e0*/ 	.word	0x00000000
        /*06e4*/ 	.word	0x00000000
        /*06e8*/ 	.short	0x0101
        /*06ea*/ 	.byte	0xff
	.zero		1


	//   ....[94]....
        /*06ec*/ 	.word	0x00007160
        /*06f0*/ 	.word	0x00000003
        /*06f4*/ 	.word	0x00000040
        /*06f8*/ 	.short	0x010a
        /*06fa*/ 	.byte	0xff
	.zero		1


	//   ....[95]....
        /*06fc*/ 	.word	0x00007230
        /*0700*/ 	.word	0x00000003
        /*0704*/ 	.word	0x00000040
        /*0708*/ 	.short	0x010a
        /*070a*/ 	.byte	0xff
	.zero		1


	//   ....[96]....
        /*070c*/ 	.word	0x00007db0
        /*0710*/ 	.word	0x0000003f
        /*0714*/ 	.word	0x00000000
        /*0718*/ 	.short	0x0101
        /*071a*/ 	.byte	0xff
	.zero		1


	//   ....[97]....
        /*071c*/ 	.word	0x00007dd0
        /*0720*/ 	.word	0x0000006d
        /*0724*/ 	.word	0x00000040
        /*0728*/ 	.short	0x010a
        /*072a*/ 	.byte	0xff
	.zero		1


	//   ....[98]....
        /*072c*/ 	.word	0x00007e90
        /*0730*/ 	.word	0x0000006d
        /*0734*/ 	.word	0x00000040
        /*0738*/ 	.short	0x010a
        /*073a*/ 	.byte	0xff
	.zero		1


	//   ....[99]....
        /*073c*/ 	.word	0x00008a00
        /*0740*/ 	.word	0x0000003f
        /*0744*/ 	.word	0x00000000
        /*0748*/ 	.short	0x0101
        /*074a*/ 	.byte	0xff
	.zero		1


	//   ....[100]....
        /*074c*/ 	.word	0x00008a20
        /*0750*/ 	.word	0x0000006e
        /*0754*/ 	.word	0x00000040
        /*0758*/ 	.short	0x010a
        /*075a*/ 	.byte	0xff
	.zero		1


	//   ....[101]....
        /*075c*/ 	.word	0x00008ae0
        /*0760*/ 	.word	0x0000006e
        /*0764*/ 	.word	0x00000040
        /*0768*/ 	.short	0x010a
        /*076a*/ 	.byte	0xff
	.zero		1


	//   ....[102]....
        /*076c*/ 	.word	0x00008f20
        /*0770*/ 	.word	0x000000ff
        /*0774*/ 	.word	0x00000000
        /*0778*/ 	.short	0x0101
        /*077a*/ 	.byte	0x04
	.zero		1


	//   ....[103]....
        /*077c*/ 	.word	0x000096c0
        /*0780*/ 	.word	0x00000003
        /*0784*/ 	.word	0x00000000
        /*0788*/ 	.short	0x0101
        /*078a*/ 	.byte	0xff
	.zero		1


	//   ....[104]....
        /*078c*/ 	.word	0x00009980
        /*0790*/ 	.word	0x000000ff
        /*0794*/ 	.word	0x00000000
        /*0798*/ 	.short	0x0101
        /*079a*/ 	.byte	0x06
	.zero		1


	//   ....[105]....
        /*079c*/ 	.word	0x000099a0
        /*07a0*/ 	.word	0x00000000
        /*07a4*/ 	.word	0x00000100
        /*07a8*/ 	.short	0x010a
        /*07aa*/ 	.byte	0xff
	.zero		1


	//   ....[106]....
        /*07ac*/ 	.word	0x00009a00
        /*07b0*/ 	.word	0x00000000
        /*07b4*/ 	.word	0x00000020
        /*07b8*/ 	.short	0x010a
        /*07ba*/ 	.byte	0xff
	.zero		1


	//   ....[107]....
        /*07bc*/ 	.word	0x00009a60
        /*07c0*/ 	.word	0x00000000
        /*07c4*/ 	.word	0x00000020
        /*07c8*/ 	.short	0x010a
        /*07ca*/ 	.byte	0xff
	.zero		1


	//   ....[108]....
        /*07cc*/ 	.word	0x00009ab0
        /*07d0*/ 	.word	0x00000003
        /*07d4*/ 	.word	0x00000090
        /*07d8*/ 	.short	0x010a
        /*07da*/ 	.byte	0xff
	.zero		1


	//   ....[109]....
        /*07dc*/ 	.word	0x00009b10
        /*07e0*/ 	.word	0x00000000
        /*07e4*/ 	.word	0x00000000
        /*07e8*/ 	.short	0x010a
        /*07ea*/ 	.byte	0xff
	.zero		1


	//   ....[110]....
        /*07ec*/ 	.word	0x00009b70
        /*07f0*/ 	.word	0x00000000
        /*07f4*/ 	.word	0x00000000
        /*07f8*/ 	.short	0x010a
        /*07fa*/ 	.byte	0xff
	.zero		1


	//   ....[111]....
        /*07fc*/ 	.word	0x00009bd0
        /*0800*/ 	.word	0x00000000
        /*0804*/ 	.word	0x00000000
        /*0808*/ 	.short	0x010a
        /*080a*/ 	.byte	0xff
	.zero		1


	//   ....[112]....
        /*080c*/ 	.word	0x00009c20
        /*0810*/ 	.word	0x00000002
        /*0814*/ 	.word	0x000000f0
        /*0818*/ 	.short	0x010a
        /*081a*/ 	.byte	0xff
	.zero		1


	//   ....[113]....
        /*081c*/ 	.word	0x00009c80
        /*0820*/ 	.word	0x00000002
        /*0824*/ 	.word	0x000000a0
        /*0828*/ 	.short	0x010a
        /*082a*/ 	.byte	0xff
	.zero		1


	//   ....[114]....
        /*082c*/ 	.word	0x00009cd0
        /*0830*/ 	.word	0x00000002
        /*0834*/ 	.word	0x00000090
        /*0838*/ 	.short	0x010a
        /*083a*/ 	.byte	0xff
	.zero		1


	//   ....[115]....
        /*083c*/ 	.word	0x00009d30
        /*0840*/ 	.word	0x00000000
        /*0844*/ 	.word	0x000000a0
        /*0848*/ 	.short	0x010a
        /*084a*/ 	.byte	0xff
	.zero		1


	//   ....[116]....
        /*084c*/ 	.word	0x00009d80
        /*0850*/ 	.word	0x00000000
        /*0854*/ 	.word	0x00000090
        /*0858*/ 	.short	0x010a
        /*085a*/ 	.byte	0xff
	.zero		1


	//   ....[117]....
        /*085c*/ 	.word	0x00009de0
        /*0860*/ 	.word	0x00000003
        /*0864*/ 	.word	0x000000d0
        /*0868*/ 	.short	0x010a
        /*086a*/ 	.byte	0xff
	.zero		1


	//   ....[118]....
        /*086c*/ 	.word	0x00009e40
        /*0870*/ 	.word	0x00000000
        /*0874*/ 	.word	0x00000000
        /*0878*/ 	.short	0x010a
        /*087a*/ 	.byte	0xff
	.zero		1


	//   ....[119]....
        /*087c*/ 	.word	0x00009ea0
        /*0880*/ 	.word	0x00000000
        /*0884*/ 	.word	0x00000000
        /*0888*/ 	.short	0x010a
        /*088a*/ 	.byte	0xff
	.zero		1


	//   ....[120]....
        /*088c*/ 	.word	0x00009f00
        /*0890*/ 	.word	0x00000000
        /*0894*/ 	.word	0x00000000
        /*0898*/ 	.short	0x010a
        /*089a*/ 	.byte	0xff
	.zero		1


	//   ....[121]....
        /*089c*/ 	.word	0x00009f60
        /*08a0*/ 	.word	0x00000000
        /*08a4*/ 	.word	0x00000000
        /*08a8*/ 	.short	0x010a
        /*08aa*/ 	.byte	0xff
	.zero		1


	//   ....[122]....
        /*08ac*/ 	.word	0x00009fc0
        /*08b0*/ 	.word	0x00000000
        /*08b4*/ 	.word	0x00000000
        /*08b8*/ 	.short	0x010a
        /*08ba*/ 	.byte	0xff
	.zero		1


	//   ....[123]....
        /*08bc*/ 	.word	0x0000a010
        /*08c0*/ 	.word	0x0000000c
        /*08c4*/ 	.word	0x00000090
        /*08c8*/ 	.short	0x010a
        /*08ca*/ 	.byte	0xff
	.zero		1


	//   ....[124]....
        /*08cc*/ 	.word	0x0000a070
        /*08d0*/ 	.word	0x00000000
        /*08d4*/ 	.word	0x00000088
        /*08d8*/ 	.short	0x010a
        /*08da*/ 	.byte	0xff
	.zero		1


	//   ....[125]....
        /*08dc*/ 	.word	0x0000a0d0
        /*08e0*/ 	.word	0x00000000
        /*08e4*/ 	.word	0x00000060
        /*08e8*/ 	.short	0x010a
        /*08ea*/ 	.byte	0xff
	.zero		1


	//   ....[126]....
        /*08ec*/ 	.word	0x0000a130
        /*08f0*/ 	.word	0x00000000
        /*08f4*/ 	.word	0x00000068
        /*08f8*/ 	.short	0x010a
        /*08fa*/ 	.byte	0xff
	.zero		1


	//   ....[127]....
        /*08fc*/ 	.word	0x0000a190
        /*0900*/ 	.word	0x00000000
        /*0904*/ 	.word	0x00000070
        /*0908*/ 	.short	0x010a
        /*090a*/ 	.byte	0xff
	.zero		1


	//   ....[128]....
        /*090c*/ 	.word	0x0000a1f0
        /*0910*/ 	.word	0x00000000
        /*0914*/ 	.word	0x00000078
        /*0918*/ 	.short	0x010a
        /*091a*/ 	.byte	0xff
	.zero		1


	//   ....[129]....
        /*091c*/ 	.word	0x0000a250
        /*0920*/ 	.word	0x00000000
        /*0924*/ 	.word	0x00000060
        /*0928*/ 	.short	0x010a
        /*092a*/ 	.byte	0xff
	.zero		1


	//   ....[130]....
        /*092c*/ 	.word	0x0000a2b0
        /*0930*/ 	.word	0x00000000
        /*0934*/ 	.word	0x00000068
        /*0938*/ 	.short	0x010a
        /*093a*/ 	.byte	0xff
	.zero		1


	//   ....[131]....
        /*093c*/ 	.word	0x0000a310
        /*0940*/ 	.word	0x00000000
        /*0944*/ 	.word	0x00000070
        /*0948*/ 	.short	0x010a
        /*094a*/ 	.byte	0xff
	.zero		1


	//   ....[132]....
        /*094c*/ 	.word	0x0000a360
        /*0950*/ 	.word	0x00000003
        /*0954*/ 	.word	0x00000090
        /*0958*/ 	.short	0x010a
        /*095a*/ 	.byte	0xff
	.zero		1


	//   ....[133]....
        /*095c*/ 	.word	0x0000a3c0
        /*0960*/ 	.word	0x00000000
        /*0964*/ 	.word	0x00000040
        /*0968*/ 	.short	0x010a
        /*096a*/ 	.byte	0xff
	.zero		1


	//   ....[134]....
        /*096c*/ 	.word	0x0000a410
        /*0970*/ 	.word	0x00000065
        /*0974*/ 	.word	0x000000b0
        /*0978*/ 	.short	0x010a
        /*097a*/ 	.byte	0xff
	.zero		1


	//   ....[135]....
        /*097c*/ 	.word	0x0000a460
        /*0980*/ 	.word	0x00000003
        /*0984*/ 	.word	0x00000040
        /*0988*/ 	.short	0x010a
        /*098a*/ 	.byte	0xff
	.zero		1


	//   ....[136]....
        /*098c*/ 	.word	0x0000a4b0
        /*0990*/ 	.word	0x0000006d
        /*0994*/ 	.word	0x00000040
        /*0998*/ 	.short	0x010a
        /*099a*/ 	.byte	0xff
	.zero		1


	//   ....[137]....
        /*099c*/ 	.word	0x0000a500
        /*09a0*/ 	.word	0x0000006e
        /*09a4*/ 	.word	0x00000040
        /*09a8*/ 	.short	0x010a
        /*09aa*/ 	.byte	0xff
	.zero		1


	//----- nvinfo : EIATTR_NUM_MBARRIERS
	.align		4
.L_47:
        /*09ac*/ 	.byte	0x03, 0x38
        /*09ae*/ 	.short	0x0022


	//----- nvinfo : EIATTR_EXIT_INSTR_OFFSETS
	.align		4
        /*09b0*/ 	.byte	0x04, 0x1c
        /*09b2*/ 	.short	(.L_49 - .L_48)


	//   ....[0]....
.L_48:
        /*09b4*/ 	.word	0x00002d40


	//   ....[1]....
        /*09b8*/ 	.word	0x00003250


	//   ....[2]....
        /*09bc*/ 	.word	0x000032b0


	//   ....[3]....
        /*09c0*/ 	.word	0x00004230


	//   ....[4]....
        /*09c4*/ 	.word	0x000053b0


	//   ....[5]....
        /*09c8*/ 	.word	0x000053f0


	//   ....[6]....
        /*09cc*/ 	.word	0x00009870


	//   ....[7]....
        /*09d0*/ 	.word	0x000098e0


	//   ....[8]....
        /*09d4*/ 	.word	0x00009910


	//   ....[9]....
        /*09d8*/ 	.word	0x00009990


	//----- nvinfo : EIATTR_MAX_THREADS
	.align		4
.L_49:
        /*09dc*/ 	.byte	0x04, 0x05
        /*09de*/ 	.short	(.L_51 - .L_50)
.L_50:
        /*09e0*/ 	.word	0x00000100
        /*09e4*/ 	.word	0x00000001
        /*09e8*/ 	.word	0x00000001


	//----- nvinfo : EIATTR_CRS_STACK_SIZE
	.align		4
.L_51:
        /*09ec*/ 	.byte	0x04, 0x1e
        /*09ee*/ 	.short	(.L_53 - .L_52)
.L_52:
        /*09f0*/ 	.word	0x00000000


	//----- nvinfo : EIATTR_CBANK_PARAM_SIZE
	.align		4
.L_53:
        /*09f4*/ 	.byte	0x03, 0x19
        /*09f6*/ 	.short	0x0800


	//----- nvinfo : EIATTR_PARAM_CBANK
	.align		4
        /*09f8*/ 	.byte	0x04, 0x0a
        /*09fa*/ 	.short	(.L_55 - .L_54)
	.align		4
.L_54:
        /*09fc*/ 	.word	index@(.nv.constant0._ZN7cutlass13device_kernelINS_4gemm6kernel13GemmUniversalIN4cute5tupleIJiiiiEEENS1_10collective13CollectiveMmaINS1_35MainloopSm100TmaUmmaWarpSpecializedILi4ELi2ELi4ENS5_IJNS4_1CILi4EEESB_NSA_ILi1EEEEEEEENS5_IJNSA_ILi64EEENSA_ILi256EEESF_EEENS_6half_tENS5_IJlSC_lEEESI_SJ_NS4_8TiledMMAINS4_8MMA_AtomIJNS4_20SM100_MMA_F16BF16_SSISI_SI_fLi64ELi256ELNS4_4UMMA5MajorE0ELSO_0ELNSN_7ScaleInE0ELSP_0EEEEEENS4_6LayoutINS5_IJSC_SC_SC_EEENS5_IJNSA_ILi0EEESU_SU_EEEEENS5_IJNS4_10UnderscoreESX_SX_EEEEENS4_23SM90_TMA_LOAD_MULTICASTENS4_14ComposedLayoutINS4_7SwizzleILi3ELi4ELi3EEENS4_18smem_ptr_flag_bitsILi16EEENSS_INS5_IJNSA_ILi8EEESF_EEENS5_IJSF_SC_EEEEEEEvNS4_8identityES10_S1A_vS1B_EENS_8epilogue10collective18CollectiveEpilogueINS1D_23Sm100TmaWarpSpecializedILi4ELi2ELi32ELb1ELb0EEEJSH_NS5_IJNSS_ISF_SC_EES1I_EEESI_SJ_SI_SJ_NS1D_6fusion15FusionCallbacksIS1H_NS1K_17LinearCombinationISI_fSI_fLNS_15FloatRoundStyleE2EEESH_S1J_JEEENS4_5SM1004TMEM4LOAD26SM100_TMEM_LOAD_16dp256b8xENS4_13SM90_TMA_LOADES1A_NS4_17SM75_U32x4_LDSM_NENS4_14SM90_TMA_STOREES1A_NS4_17SM90_U32x4_STSM_NENS4_39AutoVectorizingCopyWithAssumedAlignmentILi128EEEEEEvvEEEEvNT_6ParamsE)
        /*0a00*/ 	.short	0x0380
        /*0a02*/ 	.short	0x0800


	//----- nvinfo : EIATTR_SW_WAR
	.align		4
.L_55:
        /*0a04*/ 	.byte	0x04, 0x36
        /*0a06*/ 	.short	(.L_57 - .L_56)
.L_56:
        /*0a08*/ 	.word	0x00000008
.L_57:


//--------------------- .nv.callgraph             --------------------------
	.section	.nv.callgraph,"",@"SHT_CUDA_CALLGRAPH"
	.align	4
	.sectionentsize	8
	.align		4
        /*0000*/ 	.word	0x00000000
	.align		4
        /*0004*/ 	.word	0xffffffff
	.align		4
        /*0008*/ 	.word	index@(_ZN7cutlass13device_kernelINS_4gemm6kernel13GemmUniversalIN4cute5tupleIJiiiiEEENS1_10collective13CollectiveMmaINS1_35MainloopSm100TmaUmmaWarpSpecializedILi4ELi2ELi4ENS5_IJNS4_1CILi4EEESB_NSA_ILi1EEEEEEEENS5_IJNSA_ILi64EEENSA_ILi256EEESF_EEENS_6half_tENS5_IJlSC_lEEESI_SJ_NS4_8TiledMMAINS4_8MMA_AtomIJNS4_20SM100_MMA_F16BF16_SSISI_SI_fLi64ELi256ELNS4_4UMMA5MajorE0ELSO_0ELNSN_7ScaleInE0ELSP_0EEEEEENS4_6LayoutINS5_IJSC_SC_SC_EEENS5_IJNSA_ILi0EEESU_SU_EEEEENS5_IJNS4_10UnderscoreESX_SX_EEEEENS4_23SM90_TMA_LOAD_MULTICASTENS4_14ComposedLayoutINS4_7SwizzleILi3ELi4ELi3EEENS4_18smem_ptr_flag_bitsILi16EEENSS_INS5_IJNSA_ILi8EEESF_EEENS5_IJSF_SC_EEEEEEEvNS4_8identityES10_S1A_vS1B_EENS_8epilogue10collective18CollectiveEpilogueINS1D_23Sm100TmaWarpSpecializedILi4ELi2ELi32ELb1ELb0EEEJSH_NS5_IJNSS_ISF_SC_EES1I_EEESI_SJ_SI_SJ_NS1D_6fusion15FusionCallbacksIS1H_NS1K_17LinearCombinationISI_fSI_fLNS_15FloatRoundStyleE2EEESH_S1J_JEEENS4_5SM1004TMEM4LOAD26SM100_TMEM_LOAD_16dp256b8xENS4_13SM90_TMA_LOADES1A_NS4_17SM75_U32x4_LDSM_NENS4_14SM90_TMA_STOREES1A_NS4_17SM90_U32x4_STSM_NENS4_39AutoVectorizingCopyWithAssumedAlignmentILi128EEEEEEvvEEEEvNT_6ParamsE)
	.align		4
        /*000c*/ 	.word	index@(__assertfail)
	.align		4
        /*0010*/ 	.word	0x00000000
	.align		4
        /*0014*/ 	.word	0xfffffffe
	.align		4
        /*0018*/ 	.word	0x00000000
	.align		4
        /*001c*/ 	.word	0xfffffffd
	.align		4
        /*0020*/ 	.word	0x00000000
	.align		4
        /*0024*/ 	.word	0xfffffffc


//--------------------- .nv.constant4             --------------------------
	.section	.nv.constant4,"a",@progbits
	.align	8
	.align		8
.nv.constant4:
        /*0000*/ 	.dword	__assertfail
	.align		8
        /*0008*/ 	.dword	__unnamed_1
	.align		8
        /*0010*/ 	.dword	__unnamed_2
	.align		8
        /*0018*/ 	.dword	_ZN40_INTERNAL_9ad6fe4b_4_k_cu_588cc1bc_340514cuda3std3__45__cpo5beginE
	.align		8
        /*0020*/ 	.dword	_ZN40_INTERNAL_9ad6fe4b_4_k_cu_588cc1bc_340514cuda3std3__45__cpo3endE
	.align		8
        /*0028*/ 	.dword	_ZN40_INTERNAL_9ad6fe4b_4_k_cu_588cc1bc_340514cuda3std3__45__cpo6cbeginE
	.align		8
        /*0030*/ 	.dword	_ZN40_INTERNAL_9ad6fe4b_4_k_cu_588cc1bc_340514cuda3std3__45__cpo4cendE
	.align		8
        /*0038*/ 	.dword	_ZN40_INTERNAL_9ad6fe4b_4_k_cu_588cc1bc_340514cuda3std3__442_GLOBAL__N__9ad6fe4b_4_k_cu_588cc1bc_340516ignoreE
	.align		8
        /*0040*/ 	.dword	_ZN40_INTERNAL_9ad6fe4b_4_k_cu_588cc1bc_340514cuda3std3__419piecewise_constructE
	.align		8
        /*0048*/ 	.dword	_ZN40_INTERNAL_9ad6fe4b_4_k_cu_588cc1bc_340514cuda3std3__48in_placeE
	.align		8
        /*0050*/ 	.dword	_ZN40_INTERNAL_9ad6fe4b_4_k_cu_588cc1bc_340514cuda3std6ranges3__45__cpo4swapE
	.align		8
        /*0058*/ 	.dword	_ZN40_INTERNAL_9ad6fe4b_4_k_cu_588cc1bc_340514cuda3std6ranges3__45__cpo9iter_moveE
	.align		8
        /*0060*/ 	.dword	_ZN40_INTERNAL_9ad6fe4b_4_k_cu_588cc1bc_340514cute7productE
	.align		8
        /*0068*/ 	.dword	_ZN40_INTERNAL_9ad6fe4b_4_k_cu_588cc1bc_340514cute1_E
	.align		8
        /*0070*/ 	.dword	$str$25
	.align		8
        /*0078*/ 	.dword	$str$26
	.align		8
        /*0080*/ 	.dword	$str$27
	.align		8
        /*0088*/ 	.dword	$str$28


//--------------------- .text._ZN7cutlass13device_kernelINS_4gemm6kernel13GemmUniversalIN4cute5tupleIJiiiiEEENS1_10collective13CollectiveMmaINS1_35MainloopSm100TmaUmmaWarpSpecializedILi4ELi2ELi4ENS5_IJNS4_1CILi4EEESB_NSA_ILi1EEEEEEEENS5_IJNSA_ILi64EEENSA_ILi256EEESF_EEENS_6half_tENS5_IJlSC_lEEESI_SJ_NS4_8TiledMMAINS4_8MMA_AtomIJNS4_20SM100_MMA_F16BF16_SSISI_SI_fLi64ELi256ELNS4_4UMMA5MajorE0ELSO_0ELNSN_7ScaleInE0ELSP_0EEEEEENS4_6LayoutINS5_IJSC_SC_SC_EEENS5_IJNSA_ILi0EEESU_SU_EEEEENS5_IJNS4_10UnderscoreESX_SX_EEEEENS4_23SM90_TMA_LOAD_MULTICASTENS4_14ComposedLayoutINS4_7SwizzleILi3ELi4ELi3EEENS4_18smem_ptr_flag_bitsILi16EEENSS_INS5_IJNSA_ILi8EEESF_EEENS5_IJSF_SC_EEEEEEEvNS4_8identityES10_S1A_vS1B_EENS_8epilogue10collective18CollectiveEpilogueINS1D_23Sm100TmaWarpSpecializedILi4ELi2ELi32ELb1ELb0EEEJSH_NS5_IJNSS_ISF_SC_EES1I_EEESI_SJ_SI_SJ_NS1D_6fusion15FusionCallbacksIS1H_NS1K_17LinearCombinationISI_fSI_fLNS_15FloatRoundStyleE2EEESH_S1J_JEEENS4_5SM1004TMEM4LOAD26SM100_TMEM_LOAD_16dp256b8xENS4_13SM90_TMA_LOADES1A_NS4_17SM75_U32x4_LDSM_NENS4_14SM90_TMA_STOREES1A_NS4_17SM90_U32x4_STSM_NENS4_39AutoVectorizingCopyWithAssumedAlignmentILi128EEEEEEvvEEEEvNT_6ParamsE --------------------------
	.section	.text._ZN7cutlass13device_kernelINS_4gemm6kernel13GemmUniversalIN4cute5tupleIJiiiiEEENS1_10collective13CollectiveMmaINS1_35MainloopSm100TmaUmmaWarpSpecializedILi4ELi2ELi4ENS5_IJNS4_1CILi4EEESB_NSA_ILi1EEEEEEEENS5_IJNSA_ILi64EEENSA_ILi256EEESF_EEENS_6half_tENS5_IJlSC_lEEESI_SJ_NS4_8TiledMMAINS4_8MMA_AtomIJNS4_20SM100_MMA_F16BF16_SSISI_SI_fLi64ELi256ELNS4_4UMMA5MajorE0ELSO_0ELNSN_7ScaleInE0ELSP_0EEEEEENS4_6LayoutINS5_IJSC_SC_SC_EEENS5_IJNSA_ILi0EEESU_SU_EEEEENS5_IJNS4_10UnderscoreESX_SX_EEEEENS4_23SM90_TMA_LOAD_MULTICASTENS4_14ComposedLayoutINS4_7SwizzleILi3ELi4ELi3EEENS4_18smem_ptr_flag_bitsILi16EEENSS_INS5_IJNSA_ILi8EEESF_EEENS5_IJSF_SC_EEEEEEEvNS4_8identityES10_S1A_vS1B_EENS_8epilogue10collective18CollectiveEpilogueINS1D_23Sm100TmaWarpSpecializedILi4ELi2ELi32ELb1ELb0EEEJSH_NS5_IJNSS_ISF_SC_EES1I_EEESI_SJ_SI_SJ_NS1D_6fusion15FusionCallbacksIS1H_NS1K_17LinearCombinationISI_fSI_fLNS_15FloatRoundStyleE2EEESH_S1J_JEEENS4_5SM1004TMEM4LOAD26SM100_TMEM_LOAD_16dp256b8xENS4_13SM90_TMA_LOADES1A_NS4_17SM75_U32x4_LDSM_NENS4_14SM90_TMA_STOREES1A_NS4_17SM90_U32x4_STSM_NENS4_39AutoVectorizingCopyWithAssumedAlignmentILi128EEEEEEvvEEEEvNT_6ParamsE,"ax",@progbits
	.align	128
.text._ZN7cutlass13device_kernelINS_4gemm6kernel13GemmUniversalIN4cute5tupleIJiiiiEEENS1_10collective13CollectiveMmaINS1_35MainloopSm100TmaUmmaWarpSpecializedILi4ELi2ELi4ENS5_IJNS4_1CILi4EEESB_NSA_ILi1EEEEEEEENS5_IJNSA_ILi64EEENSA_ILi256EEESF_EEENS_6half_tENS5_IJlSC_lEEESI_SJ_NS4_8TiledMMAINS4_8MMA_AtomIJNS4_20SM100_MMA_F16BF16_SSISI_SI_fLi64ELi256ELNS4_4UMMA5MajorE0ELSO_0ELNSN_7ScaleInE0ELSP_0EEEEEENS4_6LayoutINS5_IJSC_SC_SC_EEENS5_IJNSA_ILi0EEESU_SU_EEEEENS5_IJNS4_10UnderscoreESX_SX_EEEEENS4_23SM90_TMA_LOAD_MULTICASTENS4_14ComposedLayoutINS4_7SwizzleILi3ELi4ELi3EEENS4_18smem_ptr_flag_bitsILi16EEENSS_INS5_IJNSA_ILi8EEESF_EEENS5_IJSF_SC_EEEEEEEvNS4_8identityES10_S1A_vS1B_EENS_8epilogue10collective18CollectiveEpilogueINS1D_23Sm100TmaWarpSpecializedILi4ELi2ELi32ELb1ELb0EEEJSH_NS5_IJNSS_ISF_SC_EES1I_EEESI_SJ_SI_SJ_NS1D_6fusion15FusionCallbacksIS1H_NS1K_17LinearCombinationISI_fSI_fLNS_15FloatRoundStyleE2EEESH_S1J_JEEENS4_5SM1004TMEM4LOAD26SM100_TMEM_LOAD_16dp256b8xENS4_13SM90_TMA_LOADES1A_NS4_17SM75_U32x4_LDSM_NENS4_14SM90_TMA_STOREES1A_NS4_17SM90_U32x4_STSM_NENS4_39AutoVectorizingCopyWithAssumedAlignmentILi128EEEEEEvvEEEEvNT_6ParamsE:
        .type           _ZN7cutlass13device_kernelINS_4gemm6kernel13GemmUniversalIN4cute5tupleIJiiiiEEENS1_10collective13CollectiveMmaINS1_35MainloopSm100TmaUmmaWarpSpecializedILi4ELi2ELi4ENS5_IJNS4_1CILi4EEESB_NSA_ILi1EEEEEEEENS5_IJNSA_ILi64EEENSA_ILi256EEESF_EEENS_6half_tENS5_IJlSC_lEEESI_SJ_NS4_8TiledMMAINS4_8MMA_AtomIJNS4_20SM100_MMA_F16BF16_SSISI_SI_fLi64ELi256ELNS4_4UMMA5MajorE0ELSO_0ELNSN_7ScaleInE0ELSP_0EEEEEENS4_6LayoutINS5_IJSC_SC_SC_EEENS5_IJNSA_ILi0EEESU_SU_EEEEENS5_IJNS4_10UnderscoreESX_SX_EEEEENS4_23SM90_TMA_LOAD_MULTICASTENS4_14ComposedLayoutINS4_7SwizzleILi3ELi4ELi3EEENS4_18smem_ptr_flag_bitsILi16EEENSS_INS5_IJNSA_ILi8EEESF_EEENS5_IJSF_SC_EEEEEEEvNS4_8identityES10_S1A_vS1B_EENS_8epilogue10collective18CollectiveEpilogueINS1D_23Sm100TmaWarpSpecializedILi4ELi2ELi32ELb1ELb0EEEJSH_NS5_IJNSS_ISF_SC_EES1I_EEESI_SJ_SI_SJ_NS1D_6fusion15FusionCallbacksIS1H_NS1K_17LinearCombinationISI_fSI_fLNS_15FloatRoundStyleE2EEESH_S1J_JEEENS4_5SM1004TMEM4LOAD26SM100_TMEM_LOAD_16dp256b8xENS4_13SM90_TMA_LOADES1A_NS4_17SM75_U32x4_LDSM_NENS4_14SM90_TMA_STOREES1A_NS4_17SM90_U32x4_STSM_NENS4_39AutoVectorizingCopyWithAssumedAlignmentILi128EEEEEEvvEEEEvNT_6ParamsE,@function
        .size           _ZN7cutlass13device_kernelINS_4gemm6kernel13GemmUniversalIN4cute5tupleIJiiiiEEENS1_10collective13CollectiveMmaINS1_35MainloopSm100TmaUmmaWarpSpecializedILi4ELi2ELi4ENS5_IJNS4_1CILi4EEESB_NSA_ILi1EEEEEEEENS5_IJNSA_ILi64EEENSA_ILi256EEESF_EEENS_6half_tENS5_IJlSC_lEEESI_SJ_NS4_8TiledMMAINS4_8MMA_AtomIJNS4_20SM100_MMA_F16BF16_SSISI_SI_fLi64ELi256ELNS4_4UMMA5MajorE0ELSO_0ELNSN_7ScaleInE0ELSP_0EEEEEENS4_6LayoutINS5_IJSC_SC_SC_EEENS5_IJNSA_ILi0EEESU_SU_EEEEENS5_IJNS4_10UnderscoreESX_SX_EEEEENS4_23SM90_TMA_LOAD_MULTICASTENS4_14ComposedLayoutINS4_7SwizzleILi3ELi4ELi3EEENS4_18smem_ptr_flag_bitsILi16EEENSS_INS5_IJNSA_ILi8EEESF_EEENS5_IJSF_SC_EEEEEEEvNS4_8identityES10_S1A_vS1B_EENS_8epilogue10collective18CollectiveEpilogueINS1D_23Sm100TmaWarpSpecializedILi4ELi2ELi32ELb1ELb0EEEJSH_NS5_IJNSS_ISF_SC_EES1I_EEESI_SJ_SI_SJ_NS1D_6fusion15FusionCallbacksIS1H_NS1K_17LinearCombinationISI_fSI_fLNS_15FloatRoundStyleE2EEESH_S1J_JEEENS4_5SM1004TMEM4LOAD26SM100_TMEM_LOAD_16dp256b8xENS4_13SM90_TMA_LOADES1A_NS4_17SM75_U32x4_LDSM_NENS4_14SM90_TMA_STOREES1A_NS4_17SM90_U32x4_STSM_NENS4_39AutoVectorizingCopyWithAssumedAlignmentILi128EEEEEEvvEEEEvNT_6ParamsE,(.L_x_183 - _ZN7cutlass13device_kernelINS_4gemm6kernel13GemmUniversalIN4cute5tupleIJiiiiEEENS1_10collective13CollectiveMmaINS1_35MainloopSm100TmaUmmaWarpSpecializedILi4ELi2ELi4ENS5_IJNS4_1CILi4EEESB_NSA_ILi1EEEEEEEENS5_IJNSA_ILi64EEENSA_ILi256EEESF_EEENS_6half_tENS5_IJlSC_lEEESI_SJ_NS4_8TiledMMAINS4_8MMA_AtomIJNS4_20SM100_MMA_F16BF16_SSISI_SI_fLi64ELi256ELNS4_4UMMA5MajorE0ELSO_0ELNSN_7ScaleInE0ELSP_0EEEEEENS4_6LayoutINS5_IJSC_SC_SC_EEENS5_IJNSA_ILi0EEESU_SU_EEEEENS5_IJNS4_10UnderscoreESX_SX_EEEEENS4_23SM90_TMA_LOAD_MULTICASTENS4_14ComposedLayoutINS4_7SwizzleILi3ELi4ELi3EEENS4_18smem_ptr_flag_bitsILi16EEENSS_INS5_IJNSA_ILi8EEESF_EEENS5_IJSF_SC_EEEEEEEvNS4_8identityES10_S1A_vS1B_EENS_8epilogue10collective18CollectiveEpilogueINS1D_23Sm100TmaWarpSpecializedILi4ELi2ELi32ELb1ELb0EEEJSH_NS5_IJNSS_ISF_SC_EES1I_EEESI_SJ_SI_SJ_NS1D_6fusion15FusionCallbacksIS1H_NS1K_17LinearCombinationISI_fSI_fLNS_15FloatRoundStyleE2EEESH_S1J_JEEENS4_5SM1004TMEM4LOAD26SM100_TMEM_LOAD_16dp256b8xENS4_13SM90_TMA_LOADES1A_NS4_17SM75_U32x4_LDSM_NENS4_14SM90_TMA_STOREES1A_NS4_17SM90_U32x4_STSM_NENS4_39AutoVectorizingCopyWithAssumedAlignmentILi128EEEEEEvvEEEEvNT_6ParamsE)
        .other          _ZN7cutlass13device_kernelINS_4gemm6kernel13GemmUniversalIN4cute5tupleIJiiiiEEENS1_10collective13CollectiveMmaINS1_35MainloopSm100TmaUmmaWarpSpecializedILi4ELi2ELi4ENS5_IJNS4_1CILi4EEESB_NSA_ILi1EEEEEEEENS5_IJNSA_ILi64EEENSA_ILi256EEESF_EEENS_6half_tENS5_IJlSC_lEEESI_SJ_NS4_8TiledMMAINS4_8MMA_AtomIJNS4_20SM100_MMA_F16BF16_SSISI_SI_fLi64ELi256ELNS4_4UMMA5MajorE0ELSO_0ELNSN_7ScaleInE0ELSP_0EEEEEENS4_6LayoutINS5_IJSC_SC_SC_EEENS5_IJNSA_ILi0EEESU_SU_EEEEENS5_IJNS4_10UnderscoreESX_SX_EEEEENS4_23SM90_TMA_LOAD_MULTICASTENS4_14ComposedLayoutINS4_7SwizzleILi3ELi4ELi3EEENS4_18smem_ptr_flag_bitsILi16EEENSS_INS5_IJNSA_ILi8EEESF_EEENS5_IJSF_SC_EEEEEEEvNS4_8identityES10_S1A_vS1B_EENS_8epilogue10collective18CollectiveEpilogueINS1D_23Sm100TmaWarpSpecializedILi4ELi2ELi32ELb1ELb0EEEJSH_NS5_IJNSS_ISF_SC_EES1I_EEESI_SJ_SI_SJ_NS1D_6fusion15FusionCallbacksIS1H_NS1K_17LinearCombinationISI_fSI_fLNS_15FloatRoundStyleE2EEESH_S1J_JEEENS4_5SM1004TMEM4LOAD26SM100_TMEM_LOAD_16dp256b8xENS4_13SM90_TMA_LOADES1A_NS4_17SM75_U32x4_LDSM_NENS4_14SM90_TMA_STOREES1A_NS4_17SM90_U32x4_STSM_NENS4_39AutoVectorizingCopyWithAssumedAlignmentILi128EEEEEEvvEEEEvNT_6ParamsE,@"STO_CUDA_ENTRY STV_DEFAULT"
_ZN7cutlass13device_kernelINS_4gemm6kernel13GemmUniversalIN4cute5tupleIJiiiiEEENS1_10collective13CollectiveMmaINS1_35MainloopSm100TmaUmmaWarpSpecializedILi4ELi2ELi4ENS5_IJNS4_1CILi4EEESB_NSA_ILi1EEEEEEEENS5_IJNSA_ILi64EEENSA_ILi256EEESF_EEENS_6half_tENS5_IJlSC_lEEESI_SJ_NS4_8TiledMMAINS4_8MMA_AtomIJNS4_20SM100_MMA_F16BF16_SSISI_SI_fLi64ELi256ELNS4_4UMMA5MajorE0ELSO_0ELNSN_7ScaleInE0ELSP_0EEEEEENS4_6LayoutINS5_IJSC_SC_SC_EEENS5_IJNSA_ILi0EEESU_SU_EEEEENS5_IJNS4_10UnderscoreESX_SX_EEEEENS4_23SM90_TMA_LOAD_MULTICASTENS4_14ComposedLayoutINS4_7SwizzleILi3ELi4ELi3EEENS4_18smem_ptr_flag_bitsILi16EEENSS_INS5_IJNSA_ILi8EEESF_EEENS5_IJSF_SC_EEEEEEEvNS4_8identityES10_S1A_vS1B_EENS_8epilogue10collective18CollectiveEpilogueINS1D_23Sm100TmaWarpSpecializedILi4ELi2ELi32ELb1ELb0EEEJSH_NS5_IJNSS_ISF_SC_EES1I_EEESI_SJ_SI_SJ_NS1D_6fusion15FusionCallbacksIS1H_NS1K_17LinearCombinationISI_fSI_fLNS_15FloatRoundStyleE2EEESH_S1J_JEEENS4_5SM1004TMEM4LOAD26SM100_TMEM_LOAD_16dp256b8xENS4_13SM90_TMA_LOADES1A_NS4_17SM75_U32x4_LDSM_NENS4_14SM90_TMA_STOREES1A_NS4_17SM90_U32x4_STSM_NENS4_39AutoVectorizingCopyWithAssumedAlignmentILi128EEEEEEvvEEEEvNT_6ParamsE:
[----:B------:R-:W1:Y:S01]  /*0000*/  LDC R1, c[0x0][0x37c] ;  /* 0x0000df00ff017b82 */ /* 0x000e620000000800 */
[----:B------:R-:W2:Y:S01]  /*0010*/  S2R R97, SR_TID.X ;  /* 0x0000000000617919 */ /* 0x000ea20000002100 */
[----:B------:R-:W3:Y:S01]  /*0020*/  LDCU.64 UR8, c[0x0][0x890] ;  /* 0x00011200ff0877ac */ /* 0x000ee20008000a00 */
[----:B------:R-:W-:Y:S02]  /*0030*/  PRMT R85, RZ, 0x7610, R85 ;  /* 0x00007610ff557816 */ /* 0x000fe40000000055 */
[----:B------:R-:W-:Y:S02]  /*0040*/  ELECT P3, URZ, PT ;  /* 0x0000000000ff782f */ /* 0x000fe40003860000 */
[----:B---3--:R-:W-:-:S04]  /*0050*/  ISETP.NE.U32.AND P0, PT, RZ, UR8, PT ;  /* 0x00000008ff007c0c */ /* 0x008fc8000bf05070 */
[----:B------:R-:W-:Y:S02]  /*0060*/  ISETP.NE.AND.EX P1, PT, RZ, UR9, PT, P0 ;  /* 0x00000009ff007c0c */ /* 0x000fe4000bf25300 */
[----:B--2---:R-:W-:-:S05]  /*0070*/  SHF.R.U32.HI R86, RZ, 0x5, R97 ;  /* 0x00000005ff567819 */ /* 0x004fca0000011661 */
[----:B------:R-:W2:Y:S02]  /*0080*/  SHFL.IDX PT, R0, R86, RZ, 0x1f ;  /* 0x00001fff56007589 */ /* 0x000ea400000e0000 */
[----:B--2---:R-:W-:-:S04]  /*0090*/  R2UR UR17, R0 ;  /* 0x00000000001172ca */ /* 0x004fc800000e0000 */
[----:B-1----:R-:W-:Y:S05]  /*00a0*/  @P1 BRA `(.L_x_0) ;  /* 0x0000000000301947 */ /* 0x002fea0003800000 */
[----:B------:R-:W1:Y:S02]  /*00b0*/  LDCU.64 UR4, c[0x0][0x888] ;  /* 0x00011100ff0477ac */ /* 0x000e640008000a00 */
[----:B-1----:R-:W-:-:S04]  /*00c0*/  UISETP.NE.U32.AND UP0, UPT, UR4, URZ, UPT ;  /* 0x000000ff0400728c */ /* 0x002fc8000bf05070 */
[----:B------:R-:W-:-:S09]  /*00d0*/  UISETP.NE.AND.EX UP0, UPT, UR5, URZ, UPT, UP0 ;  /* 0x000000ff0500728c */ /* 0x000fd2000bf05300 */
[----:B------:R-:W-:Y:S05]  /*00e0*/  BRA.U !UP0, `(.L_x_1) ;  /* 0x0000000108147547 */ /* 0x000fea000b800000 */
[----:B------:R-:W1:Y:S01]  /*00f0*/  LDC.64 R2, c[0x0][0x888] ;  /* 0x00022200ff027b82 */ /* 0x000e620000000a00 */
[----:B------:R-:W1:Y:S02]  /*0100*/  LDCU.64 UR4, c[0x0][0x358] ;  /* 0x00006b00ff0477ac */ /* 0x000e640008000a00 */
[----:B-1----:R1:W5:Y:S01]  /*0110*/  LDG.E R41, desc[UR4][R2.64] ;  /* 0x0000000402297981 */ /* 0x002362000c1e1900 */
[----:B------:R-:W-:Y:S01]  /*0120*/  HFMA2 R85, -RZ, RZ, 0, 5.9604644775390625e-08 ;  /* 0x00000001ff557431 */ /* 0x000fe200000001ff */
[----:B------:R-:W-:Y:S05]  /*0130*/  BRA `(.L_x_0) ;  /* 0x00000000000c7947 */ /* 0x000fea0003800000 */
.L_x_1:
[----:B------:R-:W1:Y:S01]  /*0140*/  LDCU UR4, c[0x0][0x880] ;  /* 0x00011000ff0477ac */ /* 0x000e620008000800 */
[----:B------:R-:W-:Y:S01]  /*0150*/  HFMA2 R85, -RZ, RZ, 0, 5.9604644775390625e-08 ;  /* 0x00000001ff557431 */ /* 0x000fe200000001ff */
[----:B-1----:R-:W-:-:S07]  /*0160*/  MOV R41, UR4 ;  /* 0x0000000400297c02 */ /* 0x002fce0008000f00 */
.L_x_0:
[----:B------:R-:W2:Y:S02]  /*0170*/  LDCU.64 UR4, c[0x0][0x8b0] ;  /* 0x00011600ff0477ac */ /* 0x000ea40008000a00 */
[----:B--2---:R-:W-:-:S04]  /*0180*/  UISETP.NE.U32.AND UP0, UPT, UR4, URZ, UPT ;  /* 0x000000ff0400728c */ /* 0x004fc8000bf05070 */
[----:B------:R-:W-:-:S09]  /*0190*/  UISETP.NE.AND.EX UP0, UPT, UR5, URZ, UPT, UP0 ;  /* 0x000000ff0500728c */ /* 0x000fd2000bf05300 */
[----:B------:R-:W-:Y:S05]  /*01a0*/  BRA.U UP0, `(.L_x_2) ;  /* 0x0000000100287547 */ /* 0x000fea000b800000 */
[----:B------:R-:W2:Y:S02]  /*01b0*/  LDCU.64 UR4, c[0x0][0x8a8] ;  /* 0x00011500ff0477ac */ /* 0x000ea40008000a00 */
[----:B--2---:R-:W-:-:S04]  /*01c0*/  UISETP.NE.U32.AND UP0, UPT, UR4, URZ, UPT ;  /* 0x000000ff0400728c */ /* 0x004fc8000bf05070 */
[----:B------:R-:W-:-:S09]  /*01d0*/  UISETP.NE.AND.EX UP0, UPT, UR5, URZ, UPT, UP0 ;  /* 0x000000ff0500728c */ /* 0x000fd2000bf05300 */
[----:B------:R-:W-:Y:S05]  /*01e0*/  BRA.U !UP0, `(.L_x_3) ;  /* 0x0000000108107547 */ /* 0x000fea000b800000 */
[----:B------:R-:W2:Y:S01]  /*01f0*/  LDC.64 R38, c[0x0][0x8a8] ;  /* 0x00022a00ff267b82 */ /* 0x000ea20000000a00 */
[----:B------:R-:W2:Y:S02]  /*0200*/  LDCU.64 UR4, c[0x0][0x358] ;  /* 0x00006b00ff0477ac */ /* 0x000ea40008000a00 */
[----:B--2---:R2:W5:Y:S01]  /*0210*/  LDG.E R38, desc[UR4][R38.64] ;  /* 0x0000000426267981 */ /* 0x004562000c1e1900 */
[----:B------:R-:W-:Y:S05]  /*0220*/  BRA `(.L_x_2) ;  /* 0x0000000000087947 */ /* 0x000fea0003800000 */
.L_x_3:
[----:B------:R-:W2:Y:S02]  /*0230*/  LDCU UR4, c[0x0][0x8a0] ;  /* 0x00011400ff0477ac */ /* 0x000ea40008000800 */
[----:B--2---:R-:W-:Y:S02]  /*0240*/  MOV R38, UR4 ;  /* 0x0000000400267c02 */ /* 0x004fe40008000f00 */
.L_x_2:
[----:B------:R-:W-:Y:S01]  /*0250*/  IMAD.U32 R0, RZ, RZ, UR17 ;  /* 0x00000011ff007e24 */ /* 0x000fe2000f8e00ff */
[----:B------:R-:W-:Y:S04]  /*0260*/  BSSY.RECONVERGENT B0, `(.L_x_4) ;  /* 0x000000c000007945 */ /* 0x000fe80003800200 */
[C---:B------:R-:W-:Y:S02]  /*0270*/  ISETP.NE.OR P2, PT, R0.reuse, 0x1, !P3 ;  /* 0x000000010000780c */ /* 0x040fe40005f45670 */
[----:B------:R-:W-:-:S11]  /*0280*/  ISETP.NE.OR P1, PT, R0, 0x3, !P3 ;  /* 0x000000030000780c */ /* 0x000fd60005f25670 */
[----:B------:R-:W-:Y:S05]  /*0290*/  @P2 BRA `(.L_x_5) ;  /* 0x0000000000202947 */ /* 0x000fea0003800000 */
[----:B------:R-:W3:Y:S02]  /*02a0*/  LDCU.64 UR4, c[0x0][0x348] ;  /* 0x00006900ff0477ac */ /* 0x000ee40008000a00 */
[----:B---3--:R-:W-:Y:S02]  /*02b0*/  UIADD3 UR6, UP1, UPT, UR4, 0x80, URZ ;  /* 0x0000008004067890 */ /* 0x008fe4000ff3e0ff */
[----:B------:R-:W-:Y:S02]  /*02c0*/  UIADD3 UR4, UP0, UPT, UR4, 0x180, URZ ;  /* 0x0000018004047890 */ /* 0x000fe4000ff1e0ff */
[----:B------:R-:W-:Y:S02]  /*02d0*/  UIADD3.X UR7, UPT, UPT, URZ, UR5, URZ, UP1, !UPT ;  /* 0x00000005ff077290 */ /* 0x000fe40008ffe4ff */
[----:B------:R-:W-:-:S07]  /*02e0*/  UIADD3.X UR5, UPT, UPT, URZ, UR5, URZ, UP0, !UPT ;  /* 0x00000005ff057290 */ /* 0x000fce00087fe4ff */
[----:B------:R3:W-:Y:S02]  /*02f0*/  UTMACCTL.PF [UR6] ;  /* 0x00000000060079b9 */ /* 0x0007e40008040000 */
[----:B------:R3:W-:Y:S02]  /*0300*/  UTMACCTL.PF [UR4] ;  /* 0x00000000040079b9 */ /* 0x0007e40008040000 */
[----:B---3--:R-:W-:Y:S01]  /*0310*/  NOP ;  /* 0x0000000000007918 */ /* 0x008fe20000000000 */
.L_x_5:
[----:B------:R-:W-:Y:S05]  /*0320*/  BSYNC.RECONVERGENT B0 ;  /* 0x0000000000007941 */ /* 0x000fea0003800200 */
.L_x_4:
[----:B------:R-:W-:Y:S04]  /*0330*/  BSSY.RECONVERGENT B0, `(.L_x_6) ;  /* 0x000000a000007945 */ /* 0x000fe80003800200 */
        /* <DEDUP_REMOVED lines=9> */
.L_x_7:
[----:B------:R-:W-:Y:S05]  /*03d0*/  BSYNC.RECONVERGENT B0 ;  /* 0x0000000000007941 */ /* 0x000fea0003800200 */
.L_x_6:
[----:B------:R-:W3:Y:S01]  /*03e0*/  LDCU.64 UR4, c[0x0][0x888] ;  /* 0x00011100ff0477ac */ /* 0x000ee20008000a00 */
[----:B------:R-:W-:Y:S01]  /*03f0*/  ISETP.NE.AND.EX P0, PT, RZ, UR9, PT, P0 ;  /* 0x00000009ff007c0c */ /* 0x000fe2000bf05300 */
[----:B------:R-:W-:Y:S01]  /*0400*/  UPLOP3.LUT UP3, UPT, UPT, UPT, UPT, 0x80, 0x8 ;  /* 0x000000000008789c */ /* 0x000fe20003f6f070 */
[----:B---3--:R-:W-:-:S04]  /*0410*/  ISETP.NE.U32.AND P1, PT, RZ, UR4, PT ;  /* 0x00000004ff007c0c */ /* 0x008fc8000bf25070 */
[----:B------:R-:W-:-:S13]  /*0420*/  ISETP.NE.AND.EX P1, PT, RZ, UR5, PT, P1 ;  /* 0x00000005ff007c0c */ /* 0x000fda000bf25310 */
[----:B------:R-:W-:Y:S05]  /*0430*/  @P1 BRA P0, `(.L_x_8) ;  /* 0x0000000000281947 */ /* 0x000fea0000000000 */
[----:B------:R-:W-:Y:S01]  /*0440*/  UISETP.NE.U32.AND UP0, UPT, UR8, URZ, UPT ;  /* 0x000000ff0800728c */ /* 0x000fe2000bf05070 */
[----:B-----5:R-:W-:Y:S01]  /*0450*/  FSETP.NEU.AND P0, PT, R41, RZ, PT ;  /* 0x000000ff2900720b */ /* 0x020fe20003f0d000 */
[----:B------:R-:W-:Y:S02]  /*0460*/  UISETP.NE.U32.AND UP2, UPT, UR4, URZ, UPT ;  /* 0x000000ff0400728c */ /* 0x000fe4000bf45070 */
[----:B------:R-:W-:Y:S02]  /*0470*/  UISETP.NE.AND.EX UP1, UPT, UR9, URZ, UPT, UP0 ;  /* 0x000000ff0900728c */ /* 0x000fe4000bf25300 */
[----:B------:R-:W-:-:S04]  /*0480*/  UISETP.NE.AND.EX UP0, UPT, UR5, URZ, UPT, UP2 ;  /* 0x000000ff0500728c */ /* 0x000fc8000bf05320 */
[----:B------:R-:W-:-:S04]  /*0490*/  USEL UR4, URZ, 0xffffffff, UP0 ;  /* 0xffffffffff047887 */ /* 0x000fc80008000000 */
[----:B------:R-:W-:Y:S01]  /*04a0*/  VOTEU.ANY UP0, P0 ;  /* 0x0000000000ff7886 */ /* 0x000fe20000000100 */
[----:B------:R-:W-:-:S04]  /*04b0*/  @!UP1 USEL UR4, URZ, 0xffffffff, UP0 ;  /* 0xffffffffff049887 */ /* 0x000fc80008000000 */
[----:B------:R-:W-:-:S04]  /*04c0*/  ULOP3.LUT UR4, UR4, 0x1, URZ, 0xc0, !UPT ;  /* 0x0000000104047892 */ /* 0x000fc8000f8ec0ff */
[----:B------:R-:W-:-:S11]  /*04d0*/  UISETP.NE.U32.AND UP3, UPT, UR4, 0x1, UPT ;  /* 0x000000010400788c */ /* 0x000fd6000bf65070 */
.L_x_8:
[----:B-1----:R-:W1:Y:S01]  /*04e0*/  SHFL.IDX PT, R2, R86, RZ, 0x1f ;  /* 0x00001fff56027589 */ /* 0x002e6200000e0000 */
[----:B------:R-:W-:-:S04]  /*04f0*/  UISETP.NE.AND UP0, UPT, UR17, 0x2, UPT ;  /* 0x000000021100788c */ /* 0x000fc8000bf05270 */
[----:B------:R-:W-:Y:S01]  /*0500*/  USEL UR48, URZ, 0x1, UP0 ;  /* 0x00000001ff307887 */ /* 0x000fe20008000000 */
[----:B-1----:R-:W-:-:S13]  /*0510*/  ISETP.NE.AND P0, PT, R2, RZ, PT ;  /* 0x000000ff0200720c */ /* 0x002fda0003f05270 */
[----:B------:R-:W-:Y:S05]  /*0520*/  @P0 BRA `(.L_x_9) ;  /* 0x0000000000580947 */ /* 0x000fea0003800000 */
[----:B------:R-:W1:Y:S01]  /*0530*/  S2UR UR4, SR_CgaCtaId ;  /* 0x00000000000479c3 */ /* 0x000e620000008800 */
[----:B------:R-:W-:Y:S01]  /*0540*/  UMOV UR5, 0x400 ;  /* 0x0000040000057882 */ /* 0x000fe20000000000 */
[----:B------:R-:W-:Y:S01]  /*0550*/  UMOV UR8, 0x1 ;  /* 0x0000000100087882 */ /* 0x000fe20000000000 */
[----:B------:R-:W-:Y:S01]  /*0560*/  UMOV UR6, 0x7 ;  /* 0x0000000700067882 */ /* 0x000fe20000000000 */
[----:B------:R-:W-:-:S04]  /*0570*/  UIADD3 UR8, UPT, UPT, -UR8, 0x100000, URZ ;  /* 0x0010000008087890 */ /* 0x000fc8000fffe1ff */
[----:B------:R-:W-:Y:S02]  /*0580*/  USHF.L.U32 UR9, UR8, 0xb, URZ ;  /* 0x0000000b08097899 */ /* 0x000fe400080006ff */
[----:B------:R-:W-:Y:S02]  /*0590*/  USHF.L.U32 UR8, UR8, 0x1, URZ ;  /* 0x0000000108087899 */ /* 0x000fe400080006ff */
[----:B------:R-:W-:-:S04]  /*05a0*/  UIADD3 UR6, UPT, UPT, -UR6, 0x100000, URZ ;  /* 0x0010000006067890 */ /* 0x000fc8000fffe1ff */
[----:B------:R-:W-:Y:S02]  /*05b0*/  USHF.L.U32 UR7, UR6, 0xb, URZ ;  /* 0x0000000b06077899 */ /* 0x000fe400080006ff */
[----:B------:R-:W-:Y:S01]  /*05c0*/  USHF.L.U32 UR6, UR6, 0x1, URZ ;  /* 0x0000000106067899 */ /* 0x000fe200080006ff */
[----:B------:R-:W-:Y:S01]  /*05d0*/  ELECT P0, URZ, PT ;  /* 0x0000000000ff782f */ /* 0x000fe20003800000 */
[----:B-1----:R-:W-:Y:S01]  /*05e0*/  ULEA UR4, UR4, UR5, 0x18 ;  /* 0x0000000504047291 */ /* 0x002fe2000f8ec0ff */
[----:B------:R-:W1:Y:S11]  /*05f0*/  FENCE.VIEW.ASYNC.S ;  /* 0x00000000000073c6 */ /* 0x000e760000000000 */
[----:B-1----:R1:W3:Y:S01]  /*0600*/  SYNCS.EXCH.64 URZ, [UR4], UR8 ;  /* 0x0000000804ff75b2 */ /* 0x0022e20008000100 */
[----:B------:R1:W4:Y:S01]  /*0610*/  SYNCS.EXCH.64 URZ, [UR4+0x20], UR6 ;  /* 0x0000200604ff75b2 */ /* 0x0003220008000100 */
[----:B------:R1:W1:Y:S01]  /*0620*/  SYNCS.EXCH.64 URZ, [UR4+0x8], UR8 ;  /* 0x0000080804ff75b2 */ /* 0x0002620008000100 */
[----:B------:R1:W1:Y:S01]  /*0630*/  SYNCS.EXCH.64 URZ, [UR4+0x28], UR6 ;  /* 0x0000280604ff75b2 */ /* 0x0002620008000100 */
[----:B------:R1:W1:Y:S01]  /*0640*/  SYNCS.EXCH.64 URZ, [UR4+0x10], UR8 ;  /* 0x0000100804ff75b2 */ /* 0x0002620008000100 */
[----:B------:R1:W1:Y:S01]  /*0650*/  SYNCS.EXCH.64 URZ, [UR4+0x30], UR6 ;  /* 0x0000300604ff75b2 */ /* 0x0002620008000100 */
[----:B------:R1:W1:Y:S01]  /*0660*/  SYNCS.EXCH.64 URZ, [UR4+0x18], UR8 ;  /* 0x0000180804ff75b2 */ /* 0x0002620008000100 */
[----:B------:R1:W1:Y:S01]  /*0670*/  SYNCS.EXCH.64 URZ, [UR4+0x38], UR6 ;  /* 0x0000380604ff75b2 */ /* 0x0002620008000100 */
[----:B------:R-:W-:Y:S01]  /*0680*/  NOP ;  /* 0x0000000000007918 */ /* 0x000fe20000000000 */
.L_x_9:
[----:B------:R-:W2:Y:S01]  /*0690*/  SHFL.IDX PT, R2, R86, RZ, 0x1f ;  /* 0x00001fff56027589 */ /* 0x000ea200000e0000 */
[----:B------:R-:W-:Y:S01]  /*06a0*/  NOP ;  /* 0x0000000000007918 */ /* 0x000fe20000000000 */
[----:B--2---:R-:W-:-:S13]  /*06b0*/  ISETP.NE.AND P0, PT, R2, 0x1, PT ;  /* 0x000000010200780c */ /* 0x004fda0003f05270 */
[----:B------:R-:W-:Y:S05]  /*06c0*/  @P0 BRA `(.L_x_10) ;  /* 0x0000000000580947 */ /* 0x000fea0003800000 */
[----:B-1----:R-:W1:Y:S01]  /*06d0*/  S2UR UR4, SR_CgaCtaId ;  /* 0x00000000000479c3 */ /* 0x002e620000008800 */
        /* <DEDUP_REMOVED lines=12> */
[----:B-1----:R2:W1:Y:S01]  /*07a0*/  SYNCS.EXCH.64 URZ, [UR4+0x40], UR8 ;  /* 0x0000400804ff75b2 */ /* 0x0024620008000100 */
[----:B------:R2:W1:Y:S01]  /*07b0*/  SYNCS.EXCH.64 URZ, [UR4+0x60], UR6 ;  /* 0x0000600604ff75b2 */ /* 0x0004620008000100 */
[----:B------:R2:W1:Y:S01]  /*07c0*/  SYNCS.EXCH.64 URZ, [UR4+0x48], UR8 ;  /* 0x0000480804ff75b2 */ /* 0x0004620008000100 */
[----:B------:R2:W1:Y:S01]  /*07d0*/  SYNCS.EXCH.64 URZ, [UR4+0x68], UR6 ;  /* 0x0000680604ff75b2 */ /* 0x0004620008000100 */
[----:B------:R2:W1:Y:S01]  /*07e0*/  SYNCS.EXCH.64 URZ, [UR4+0x50], UR8 ;  /* 0x0000500804ff75b2 */ /* 0x0004620008000100 */
[----:B------:R2:W1:Y:S01]  /*07f0*/  SYNCS.EXCH.64 URZ, [UR4+0x70], UR6 ;  /* 0x0000700604ff75b2 */ /* 0x0004620008000100 */
[----:B------:R2:W1:Y:S01]  /*0800*/  SYNCS.EXCH.64 URZ, [UR4+0x58], UR8 ;  /* 0x0000580804ff75b2 */ /* 0x0004620008000100 */
[----:B------:R2:W1:Y:S02]  /*0810*/  SYNCS.EXCH.64 URZ, [UR4+0x78], UR6 ;  /* 0x0000780604ff75b2 */ /* 0x0004640008000100 */
[----:B--2---:R-:W-:Y:S01]  /*0820*/  NOP ;  /* 0x0000000000007918 */ /* 0x004fe20000000000 */
.L_x_10:
[----:B------:R-:W2:Y:S01]  /*0830*/  SHFL.IDX PT, R2, R86, RZ, 0x1f ;  /* 0x00001fff56027589 */ /* 0x000ea200000e0000 */
[----:B------:R-:W-:Y:S01]  /*0840*/  NOP ;  /* 0x0000000000007918 */ /* 0x000fe20000000000 */
[----:B--2---:R-:W-:-:S13]  /*0850*/  ISETP.NE.AND P0, PT, R2, 0x3, PT ;  /* 0x000000030200780c */ /* 0x004fda0003f05270 */
[----:B------:R-:W-:Y:S05]  /*0860*/  @P0 BRA `(.L_x_11) ;  /* 0x0000000000300947 */ /* 0x000fea0003800000 */
[----:B-1----:R-:W1:Y:S01]  /*0870*/  S2UR UR4, SR_CgaCtaId ;  /* 0x00000000000479c3 */ /* 0x002e620000008800 */
[----:B------:R-:W-:Y:S01]  /*0880*/  UMOV UR6, 0x400 ;  /* 0x0000040000067882 */ /* 0x000fe20000000000 */
[----:B------:R-:W-:Y:S01]  /*0890*/  UMOV UR5, 0x20 ;  /* 0x0000002000057882 */ /* 0x000fe20000000000 */
[----:B------:R-:W-:Y:S01]  /*08a0*/  ELECT P0, URZ, PT ;  /* 0x0000000000ff782f */ /* 0x000fe20003800000 */
[----:B-1----:R-:W-:Y:S02]  /*08b0*/  ULEA UR6, UR4, UR6, 0x18 ;  /* 0x0000000604067291 */ /* 0x002fe4000f8ec0ff */
[----:B------:R-:W-:-:S04]  /*08c0*/  UIADD3 UR4, UPT, UPT, -UR5, 0x100000, URZ ;  /* 0x0010000005047890 */ /* 0x000fc8000fffe1ff */
[----:B------:R-:W-:Y:S02]  /*08d0*/  USHF.L.U32 UR5, UR4, 0xb, URZ ;  /* 0x0000000b04057899 */ /* 0x000fe400080006ff */
[----:B------:R-:W-:Y:S01]  /*08e0*/  USHF.L.U32 UR4, UR4, 0x1, URZ ;  /* 0x0000000104047899 */ /* 0x000fe200080006ff */
[----:B------:R-:W1:Y:S11]  /*08f0*/  FENCE.VIEW.ASYNC.S ;  /* 0x00000000000073c6 */ /* 0x000e760000000000 */
[----:B-1----:R2:W1:Y:S01]  /*0900*/  SYNCS.EXCH.64 URZ, [UR6+0x80], UR4 ;  /* 0x0000800406ff75b2 */ /* 0x0024620008000100 */
[----:B------:R2:W1:Y:S02]  /*0910*/  SYNCS.EXCH.64 URZ, [UR6+0x88], UR4 ;  /* 0x0000880406ff75b2 */ /* 0x0004640008000100 */
[----:B--2---:R-:W-:Y:S01]  /*0920*/  NOP ;  /* 0x0000000000007918 */ /* 0x004fe20000000000 */
.L_x_11:
[----:B------:R-:W2:Y:S01]  /*0930*/  SHFL.IDX PT, R2, R86, RZ, 0x1f ;  /* 0x00001fff56027589 */ /* 0x000ea200000e0000 */
[----:B------:R-:W-:Y:S01]  /*0940*/  NOP ;  /* 0x0000000000007918 */ /* 0x000fe20000000000 */
[----:B--2---:R-:W-:-:S13]  /*0950*/  ISETP.NE.AND P0, PT, R2, 0x4, PT ;  /* 0x000000040200780c */ /* 0x004fda0003f05270 */
[----:B------:R-:W-:Y:S05]  /*0960*/  @P0 BRA `(.L_x_12) ;  /* 0x00000000004c0947 */ /* 0x000fea0003800000 */
[----:B-1----:R-:W1:Y:S01]  /*0970*/  S2UR UR6, SR_CgaCtaId ;  /* 0x00000000000679c3 */ /* 0x002e620000008800 */
[----:B------:R-:W-:Y:S01]  /*0980*/  UMOV UR4, 0xe20 ;  /* 0x00000e2000047882 */ /* 0x000fe20000000000 */
[----:B------:R-:W-:Y:S01]  /*0990*/  UMOV UR5, 0x400 ;  /* 0x0000040000057882 */ /* 0x000fe20000000000 */
[----:B------:R-:W-:Y:S01]  /*09a0*/  USEL UR4, UR4, 0xc20, UP3 ;  /* 0x00000c2004047887 */ /* 0x000fe20009800000 */
[----:B------:R-:W-:Y:S01]  /*09b0*/  UMOV UR8, 0x1 ;  /* 0x0000000100087882 */ /* 0x000fe20000000000 */
[----:B------:R-:W-:Y:S01]  /*09c0*/  ELECT P0, URZ, PT ;  /* 0x0000000000ff782f */ /* 0x000fe20003800000 */
[----:B------:R-:W-:-:S04]  /*09d0*/  UIADD3 UR8, UPT, UPT, -UR8, 0x100000, URZ ;  /* 0x0010000008087890 */ /* 0x000fc8000fffe1ff */
[----:B------:R-:W-:Y:S02]  /*09e0*/  USHF.L.U32 UR9, UR8, 0xb, URZ ;  /* 0x0000000b08097899 */ /* 0x000fe400080006ff */
[----:B------:R-:W-:Y:S02]  /*09f0*/  USHF.L.U32 UR8, UR8, 0x1, URZ ;  /* 0x0000000108087899 */ /* 0x000fe400080006ff */
[----:B-1----:R-:W-:Y:S02]  /*0a00*/  ULEA UR6, UR6, UR5, 0x18 ;  /* 0x0000000506067291 */ /* 0x002fe4000f8ec0ff */
[----:B------:R-:W-:-:S04]  /*0a10*/  UIADD3 UR4, UPT, UPT, -UR4, 0x100000, URZ ;  /* 0x0010000004047890 */ /* 0x000fc8000fffe1ff */
[----:B------:R-:W-:Y:S02]  /*0a20*/  USHF.L.U32 UR5, UR4, 0xb, URZ ;  /* 0x0000000b04057899 */ /* 0x000fe400080006ff */
[----:B------:R-:W-:Y:S01]  /*0a30*/  USHF.L.U32 UR4, UR4, 0x1, URZ ;  /* 0x0000000104047899 */ /* 0x000fe200080006ff */
[----:B------:R-:W1:Y:S03]  /*0a40*/  FENCE.VIEW.ASYNC.S ;  /* 0x00000000000073c6 */ /* 0x000e660000000000 */
[----:B-1----:R2:W1:Y:S08]  /*0a50*/  SYNCS.EXCH.64 URZ, [UR6+0x90], UR8 ;  /* 0x0000900806ff75b2 */ /* 0x0024700008000100 */
[----:B------:R2:W1:Y:S01]  /*0a60*/  SYNCS.EXCH.64 URZ, [UR6+0xa0], UR4 ;  /* 0x0000a00406ff75b2 */ /* 0x0004620008000100 */
[----:B------:R2:W1:Y:S01]  /*0a70*/  SYNCS.EXCH.64 URZ, [UR6+0x98], UR8 ;  /* 0x0000980806ff75b2 */ /* 0x0004620008000100 */
[----:B------:R2:W1:Y:S02]  /*0a80*/  SYNCS.EXCH.64 URZ, [UR6+0xa8], UR4 ;  /* 0x0000a80406ff75b2 */ /* 0x0004640008000100 */
[----:B--2---:R-:W-:Y:S01]  /*0a90*/  NOP ;  /* 0x0000000000007918 */ /* 0x004fe20000000000 */
.L_x_12:
        /* <DEDUP_REMOVED lines=26> */
.L_x_13:
[----:B------:R-:W2:Y:S01]  /*0c40*/  SHFL.IDX PT, R2, R86, RZ, 0x1f ;  /* 0x00001fff56027589 */ /* 0x000ea200000e0000 */
[----:B------:R-:W-:Y:S01]  /*0c50*/  NOP ;  /* 0x0000000000007918 */ /* 0x000fe20000000000 */
[----:B--2---:R-:W-:-:S13]  /*0c60*/  ISETP.NE.AND P0, PT, R2, 0x3, PT ;  /* 0x000000030200780c */ /* 0x004fda0003f05270 */
[----:B------:R-:W-:Y:S05]  /*0c70*/  @P0 BRA `(.L_x_14) ;  /* 0x0000000000380947 */ /* 0x000fea0003800000 */
[----:B------:R-:W2:Y:S01]  /*0c80*/  S2UR UR5, SR_CgaCtaId ;  /* 0x00000000000579c3 */ /* 0x000ea20000008800 */
[----:B-1----:R-:W-:Y:S01]  /*0c90*/  UMOV UR4, 0x400 ;  /* 0x0000040000047882 */ /* 0x002fe20000000000 */
[----:B------:R-:W-:Y:S01]  /*0ca0*/  UMOV UR6, 0x20 ;  /* 0x0000002000067882 */ /* 0x000fe20000000000 */
[----:B------:R-:W-:Y:S01]  /*0cb0*/  ELECT P0, URZ, PT ;  /* 0x0000000000ff782f */ /* 0x000fe20003800000 */
[----:B------:R-:W-:-:S04]  /*0cc0*/  UIADD3 UR6, UPT, UPT, -UR6, 0x100000, URZ ;  /* 0x0010000006067890 */ /* 0x000fc8000fffe1ff */
[----:B------:R-:W-:Y:S02]  /*0cd0*/  USHF.L.U32 UR7, UR6, 0xb, URZ ;  /* 0x0000000b06077899 */ /* 0x000fe400080006ff */
[----:B------:R-:W-:Y:S02]  /*0ce0*/  USHF.L.U32 UR6, UR6, 0x1, URZ ;  /* 0x0000000106067899 */ /* 0x000fe400080006ff */
[----:B--2---:R-:W-:Y:S01]  /*0cf0*/  ULEA UR4, UR5, UR4, 0x18 ;  /* 0x0000000405047291 */ /* 0x004fe2000f8ec0ff */
[----:B------:R-:W1:Y:S11]  /*0d00*/  FENCE.VIEW.ASYNC.S ;  /* 0x00000000000073c6 */ /* 0x000e760000000000 */
[----:B-1----:R2:W1:Y:S01]  /*0d10*/  SYNCS.EXCH.64 URZ, [UR4+0xf0], UR6 ;  /* 0x0000f00604ff75b2 */ /* 0x0024620008000100 */
[----:B------:R2:W1:Y:S01]  /*0d20*/  SYNCS.EXCH.64 URZ, [UR4+0x100], UR6 ;  /* 0x0001000604ff75b2 */ /* 0x0004620008000100 */
[----:B------:R2:W1:Y:S01]  /*0d30*/  SYNCS.EXCH.64 URZ, [UR4+0xf8], UR6 ;  /* 0x0000f80604ff75b2 */ /* 0x0004620008000100 */
[----:B------:R2:W1:Y:S02]  /*0d40*/  SYNCS.EXCH.64 URZ, [UR4+0x108], UR6 ;  /* 0x0001080604ff75b2 */ /* 0x0004640008000100 */
[----:B--2---:R-:W-:Y:S01]  /*0d50*/  NOP ;  /* 0x0000000000007918 */ /* 0x004fe20000000000 */
.L_x_14:
[----:B------:R-:W2:Y:S01]  /*0d60*/  LDCU UR33, c[0x0][0x36c] ;  /* 0x00006d80ff2177ac */ /* 0x000ea20008000800 */
[----:B------:R-:W-:Y:S01]  /*0d70*/  ISETP.NE.OR P3, PT, R0, 0x2, !P3 ;  /* 0x000000020000780c */ /* 0x000fe20005f65670 */
[----:B------:R-:W-:Y:S01]  /*0d80*/  NOP ;  /* 0x0000000000007918 */ /* 0x000fe20000000000 */
[----:B------:R-:W-:Y:S01]  /*0d90*/  LOP3.LUT R0, R97, 0x1f, RZ, 0xc0, !PT ;  /* 0x0000001f61007812 */ /* 0x000fe200078ec0ff */
[----:B------:R-:W-:Y:S02]  /*0da0*/  UISETP.NE.AND UP4, UPT, UR17, URZ, UPT ;  /* 0x000000ff1100728c */ /* 0x000fe4000bf85270 */
[----:B--2---:R-:W-:-:S09]  /*0db0*/  UISETP.EQ.U32.AND UP0, UPT, UR33, 0x1, UPT ;  /* 0x000000012100788c */ /* 0x004fd2000bf02070 */
[----:B------:R-:W-:Y:S05]  /*0dc0*/  BRA.U !UP0, `(.L_x_15) ;  /* 0x0000000108087547 */ /* 0x000fea000b800000 */
[----:B-1-34-:R-:W-:Y:S01]  /*0dd0*/  UCGABAR_ARV ;  /* 0x00000000000079c7 */ /* 0x01afe20008000000 */
[----:B------:R-:W-:Y:S05]  /*0de0*/  BRA `(.L_x_16) ;  /* 0x0000000000047947 */ /* 0x000fea0003800000 */
.L_x_15:
[----:B-1-34-:R-:W-:Y:S01]  /*0df0*/  NOP ;  /* 0x0000000000007918 */ /* 0x01afe20000000000 */
.L_x_16:
[----:B------:R-:W1:Y:S01]  /*0e00*/  S2UR UR8, SR_CTAID.X ;  /* 0x00000000000879c3 */ /* 0x000e620000002500 */
[----:B------:R-:W-:-:S05]  /*0e10*/  CS2R.32 R88, SR_CgaSize ;  /* 0x0000000000587805 */ /* 0x000fca0000008a00 */
[----:B------:R-:W-:-:S05]  /*0e20*/  IMAD R88, R88, -0xa0, RZ ;  /* 0xffffff6058587824 */ /* 0x000fca00078e02ff */
[----:B------:R-:W-:-:S14]  /*0e30*/  R2UR UR4, R88 ;  /* 0x00000000580472ca */ /* 0x000fdc00000e0000 */
[----:B------:R-:W2:Y:S01]  /*0e40*/  LDCU UR4, c[0x0][UR4+0x2b0] ;  /* 0x00005600040477ac */ /* 0x000ea20008000800 */
[----:B------:R-:W-:-:S05]  /*0e50*/  CS2R.32 R88, SR_CgaSize ;  /* 0x0000000000587805 */ /* 0x000fca0000008a00 */
[----:B------:R-:W-:-:S05]  /*0e60*/  IMAD R88, R88, -0xa0, RZ ;  /* 0xffffff6058587824 */ /* 0x000fca00078e02ff */
[----:B------:R-:W-:-:S14]  /*0e70*/  R2UR UR5, R88 ;  /* 0x00000000580572ca */ /* 0x000fdc00000e0000 */
[----:B------:R-:W3:Y:S01]  /*0e80*/  LDCU UR5, c[0x0][UR5+0x2b4] ;  /* 0x00005680050577ac */ /* 0x000ee20008000800 */
[----:B------:R-:W4:Y:S01]  /*0e90*/  S2UR UR9, SR_CTAID.Y ;  /* 0x00000000000979c3 */ /* 0x000f220000002600 */
[----:B------:R-:W-:-:S05]  /*0ea0*/  CS2R.32 R88, SR_CgaSize ;  /* 0x0000000000587805 */ /* 0x000fca0000008a00 */
[----:B------:R-:W-:-:S05]  /*0eb0*/  IMAD R88, R88, -0xa0, RZ ;  /* 0xffffff6058587824 */ /* 0x000fca00078e02ff */
[----:B------:R-:W-:-:S14]  /*0ec0*/  R2UR UR10, R88 ;  /* 0x00000000580a72ca */ /* 0x000fdc00000e0000 */
[----:B------:R-:W3:Y:S01]  /*0ed0*/  LDCU UR10, c[0x0][UR10+0x2a0] ;  /* 0x000054000a0a77ac */ /* 0x000ee20008000800 */
[----:B------:R-:W-:-:S05]  /*0ee0*/  CS2R.32 R88, SR_CgaSize ;  /* 0x0000000000587805 */ /* 0x000fca0000008a00 */
[----:B------:R-:W-:-:S05]  /*0ef0*/  IMAD R88, R88, -0xa0, RZ ;  /* 0xffffff6058587824 */ /* 0x000fca00078e02ff */
[----:B------:R-:W-:-:S14]  /*0f00*/  R2UR UR11, R88 ;  /* 0x00000000580b72ca */ /* 0x000fdc00000e0000 */
[----:B------:R-:W3:Y:S01]  /*0f10*/  LDCU UR11, c[0x0][UR11+0x2a4] ;  /* 0x000054800b0b77ac */ /* 0x000ee20008000800 */
[----:B------:R-:W3:Y:S01]  /*0f20*/  S2UR UR6, SR_CgaCtaId ;  /* 0x00000000000679c3 */ /* 0x000ee20000008800 */
[----:B------:R-:W3:Y:S01]  /*0f30*/  LDCU UR28, c[0x0][0xb24] ;  /* 0x00016480ff1c77ac */ /* 0x000ee20008000800 */
[----:B------:R-:W-:Y:S01]  /*0f40*/  UMOV UR27, 0x1111 ;  /* 0x00001111001b7882 */ /* 0x000fe20000000000 */
[----:B------:R-:W-:Y:S01]  /*0f50*/  UMOV UR26, 0xf ;  /* 0x0000000f001a7882 */ /* 0x000fe20000000000 */
[----:B------:R-:W3:Y:S01]  /*0f60*/  LDCU UR42, c[0x0][0xb24] ;  /* 0x00016480ff2a77ac */ /* 0x000ee20008000800 */
[----:B-1----:R-:W-:-:S03]  /*0f70*/  I2FP.F32.U32 R3, UR8 ;  /* 0x0000000800037c45 */ /* 0x002fc60008201000 */
[----:B------:R-:W1:Y:S01]  /*0f80*/  S2UR UR36, SR_CTAID.Z ;  /* 0x00000000002479c3 */ /* 0x000e620000002700 */
[----:B------:R-:W1:Y:S01]  /*0f90*/  LDCU UR29, c[0x0][0xb30] ;  /* 0x00016600ff1d77ac */ /* 0x000e620008000800 */
[----:B--2---:R-:W-:Y:S01]  /*0fa0*/  FMUL R3, R3, UR4 ;  /* 0x0000000403037c20 */ /* 0x004fe20008400000 */
[----:B------:R-:W-:Y:S01]  /*0fb0*/  UISETP.NE.AND UP6, UPT, UR17, 0x2, UPT ;  /* 0x000000021100788c */ /* 0x000fe2000bfc5270 */
[----:B----4-:R-:W-:Y:S01]  /*0fc0*/  I2FP.F32.U32 R2, UR9 ;  /* 0x0000000900027c45 */ /* 0x010fe20008201000 */
[----:B------:R-:W-:Y:S01]  /*0fd0*/  UMOV UR16, UR8 ;  /* 0x0000000800107c82 */ /* 0x000fe20008000000 */
[----:B------:R-:W-:Y:S02]  /*0fe0*/  UMOV UR20, UR9 ;  /* 0x0000000900147c82 */ /* 0x000fe40008000000 */
[----:B------:R-:W2:Y:S01]  /*0ff0*/  F2I.U32.TRUNC.NTZ R3, R3 ;  /* 0x0000000300037305 */ /* 0x000ea2000020f000 */
[----:B---3--:R-:W-:Y:S01]  /*1000*/  UISETP.GE.AND UP5, UPT, UR28, 0x1, UPT ;  /* 0x000000011c00788c */ /* 0x008fe2000bfa6270 */
[----:B------:R-:W-:Y:S01]  /*1010*/  FMUL R2, R2, UR5 ;  /* 0x0000000502027c20 */ /* 0x000fe20008400000 */
[----:B------:R-:W-:-:S02]  /*1020*/  ULOP3.LUT UR50, UR6, 0x3, URZ, 0xc0, !UPT ;  /* 0x0000000306327892 */ /* 0x000fc4000f8ec0ff */
[----:B------:R-:W-:-:S03]  /*1030*/  ULOP3.LUT UR4, UR6, 0xc, URZ, 0xc0, !UPT ;  /* 0x0000000c06047892 */ /* 0x000fc6000f8ec0ff */
[----:B------:R-:W3:Y:S01]  /*1040*/  F2I.U32.TRUNC.NTZ R2, R2 ;  /* 0x0000000200027305 */ /* 0x000ee2000020f000 */
[----:B------:R-:W-:Y:S02]  /*1050*/  USHF.R.U32.HI UR32, URZ, 0x2, UR6 ;  /* 0x00000002ff207899 */ /* 0x000fe40008011606 */
[----:B------:R-:W-:Y:S02]  /*1060*/  USHF.L.U32 UR31, UR6, 0x8, URZ ;  /* 0x00000008061f7899 */ /* 0x000fe400080006ff */
[----:B------:R-:W-:Y:S02]  /*1070*/  USHF.L.U32 UR30, UR6, 0xc, URZ ;  /* 0x0000000c061e7899 */ /* 0x000fe400080006ff */
[----:B------:R-:W-:Y:S01]  /*1080*/  UISETP.GT.U32.AND UP1, UPT, UR50, 0xffff, UPT ;  /* 0x0000ffff3200788c */ /* 0x000fe2000bf24070 */
[----:B--2---:R-:W-:Y:S01]  /*1090*/  R2UR UR7, R3 ;  /* 0x00000000030772ca */ /* 0x004fe200000e0000 */
[----:B------:R-:W-:Y:S02]  /*10a0*/  UISETP.GT.U32.AND UP0, UPT, UR4, 0xffff, UPT ;  /* 0x0000ffff0400788c */ /* 0x000fe4000bf04070 */
[----:B------:R-:W-:-:S02]  /*10b0*/  USEL UR5, UR50, 0xffff, !UP1 ;  /* 0x0000ffff32057887 */ /* 0x000fc4000c800000 */
[----:B------:R-:W-:Y:S01]  /*10c0*/  USEL UR4, UR4, 0xffff, !UP0 ;  /* 0x0000ffff04047887 */ /* 0x000fe2000c000000 */
[----:B---3--:R-:W-:Y:S01]  /*10d0*/  R2UR UR6, R2 ;  /* 0x00000000020672ca */ /* 0x008fe200000e0000 */
[----:B------:R-:W-:Y:S01]  /*10e0*/  ULOP3.LUT UR5, UR5, 0xffff, URZ, 0xc0, !UPT ;  /* 0x0000ffff05057892 */ /* 0x000fe2000f8ec0ff */
[----:B------:R-:W-:Y:S01]  /*10f0*/  PRMT R2, RZ, 0x7610, R2 ;  /* 0x00007610ff027816 */ /* 0x000fe20000000002 */
[----:B------:R-:W-:Y:S02]  /*1100*/  ULOP3.LUT UR4, UR4, 0xffff, URZ, 0xc0, !UPT ;  /* 0x0000ffff04047892 */ /* 0x000fe4000f8ec0ff */
[----:B------:R-:W-:Y:S02]  /*1110*/  USHF.L.U32 UR27, UR27, UR5, URZ ;  /* 0x000000051b1b7299 */ /* 0x000fe400080006ff */
[----:B------:R-:W-:Y:S02]  /*1120*/  USHF.L.U32 UR26, UR26, UR4, URZ ;  /* 0x000000041a1a7299 */ /* 0x000fe400080006ff */
[----:B------:R-:W-:-:S02]  /*1130*/  UIADD3 UR5, UPT, UPT, -UR7, URZ, URZ ;  /* 0x000000ff07057290 */ /* 0x000fc4000fffe1ff */
[----:B------:R-:W-:Y:S02]  /*1140*/  ULOP3.LUT UR31, UR31, 0xc00, URZ, 0xc0, !UPT ;  /* 0x00000c001f1f7892 */ /* 0x000fe4000f8ec0ff */
[----:B------:R-:W-:Y:S02]  /*1150*/  UIADD3 UR4, UPT, UPT, -UR6, URZ, URZ ;  /* 0x000000ff06047290 */ /* 0x000fe4000fffe1ff */
[----:B------:R-:W-:Y:S02]  /*1160*/  UIMAD UR5, UR10, UR5, UR8 ;  /* 0x000000050a0572a4 */ /* 0x000fe4000f8e0208 */
[----:B------:R-:W-:Y:S02]  /*1170*/  UIMAD UR4, UR11, UR4, UR9 ;  /* 0x000000040b0472a4 */ /* 0x000fe4000f8e0209 */
[----:B------:R-:W-:Y:S02]  /*1180*/  ULOP3.LUT UR30, UR30, 0x3000, URZ, 0xc0, !UPT ;  /* 0x000030001e1e7892 */ /* 0x000fe4000f8ec0ff */
[----:B------:R-:W-:-:S02]  /*1190*/  IMAD.U32 R88, RZ, RZ, UR5 ;  /* 0x00000005ff587e24 */ /* 0x000fc4000f8e00ff */
[----:B------:R-:W-:Y:S01]  /*11a0*/  IMAD.U32 R87, RZ, RZ, UR4 ;  /* 0x00000004ff577e24 */ /* 0x000fe2000f8e00ff */
[----:B-1----:R-:W-:Y:S07]  /*11b0*/  BRA.U UP4, `(.L_x_17) ;  /* 0x0000000104cc7547 */ /* 0x002fee000b800000 */
[----:B------:R-:W-:Y:S02]  /*11c0*/  R2UR UR4, R87 ;  /* 0x00000000570472ca */ /* 0x000fe400000e0000 */
[----:B------:R-:W-:-:S11]  /*11d0*/  R2UR UR23, R88 ;  /* 0x00000000581772ca */ /* 0x000fd600000e0000 */
[----:B------:R-:W-:Y:S02]  /*11e0*/  UISETP.NE.AND UP0, UPT, UR4, URZ, UPT ;  /* 0x000000ff0400728c */ /* 0x000fe4000bf05270 */
[----:B------:R-:W-:Y:S02]  /*11f0*/  UISETP.NE.AND UP2, UPT, UR4, 0x1, UPT ;  /* 0x000000010400788c */ /* 0x000fe4000bf45270 */
[----:B------:R-:W-:Y:S02]  /*1200*/  UISETP.NE.AND UP1, UPT, UR23, URZ, UP0 ;  /* 0x000000ff1700728c */ /* 0x000fe40008725270 */
[----:B------:R-:W-:Y:S02]  /*1210*/  USEL UR6, URZ, 0x2, UP0 ;  /* 0x00000002ff067887 */ /* 0x000fe40008000000 */
[----:B------:R-:W-:Y:S02]  /*1220*/  USEL UR9, URZ, 0x1, UP1 ;  /* 0x00000001ff097887 */ /* 0x000fe40008800000 */
[----:B------:R-:W-:-:S02]  /*1230*/  UISETP.NE.AND UP1, UPT, UR4, 0x2, UPT ;  /* 0x000000020400788c */ /* 0x000fc4000bf25270 */
[----:B------:R-:W-:Y:S02]  /*1240*/  USEL UR12, URZ, 0x4, UP0 ;  /* 0x00000004ff0c7887 */ /* 0x000fe40008000000 */
[----:B------:R-:W-:Y:S02]  /*1250*/  USEL UR18, URZ, 0x8, UP0 ;  /* 0x00000008ff127887 */ /* 0x000fe40008000000 */
[----:B------:R-:W-:Y:S02]  /*1260*/  UISETP.NE.AND UP0, UPT, UR4, 0x3, UPT ;  /* 0x000000030400788c */ /* 0x000fe4000bf05270 */
[----:B------:R-:W-:Y:S02]  /*1270*/  USEL UR4, URZ, 0x100, UP1 ;  /* 0x00000100ff047887 */ /* 0x000fe40008800000 */
[----:B------:R-:W-:Y:S02]  /*1280*/  USEL UR10, URZ, 0x200, UP1 ;  /* 0x00000200ff0a7887 */ /* 0x000fe40008800000 */
[----:B------:R-:W-:-:S02]  /*1290*/  USEL UR14, URZ, 0x400, UP1 ;  /* 0x00000400ff0e7887 */ /* 0x000fc40008800000 */
[----:B------:R-:W-:Y:S02]  /*12a0*/  USEL UR21, URZ, 0x800, UP1 ;  /* 0x00000800ff157887 */ /* 0x000fe40008800000 */
[----:B------:R-:W-:Y:S02]  /*12b0*/  USEL UR5, URZ, 0x10, UP2 ;  /* 0x00000010ff057887 */ /* 0x000fe40009000000 */
[----:B------:R-:W-:Y:S02]  /*12c0*/  UISETP.NE.AND UP1, UPT, UR23, URZ, UPT ;  /* 0x000000ff1700728c */ /* 0x000fe4000bf25270 */
[----:B------:R-:W-:Y:S02]  /*12d0*/  USEL UR7, URZ, 0x1000, UP0 ;  /* 0x00001000ff077887 */ /* 0x000fe40008000000 */
[----:B------:R-:W-:Y:S02]  /*12e0*/  USEL UR11, URZ, 0x2000, UP0 ;  /* 0x00002000ff0b7887 */ /* 0x000fe40008000000 */
[----:B------:R-:W-:-:S02]  /*12f0*/  USEL UR15, URZ, 0x4000, UP0 ;  /* 0x00004000ff0f7887 */ /* 0x000fc40008000000 */
[----:B------:R-:W-:Y:S02]  /*1300*/  USEL UR22, URZ, 0x8000, UP0 ;  /* 0x00008000ff167887 */ /* 0x000fe40008000000 */
[----:B------:R-:W-:Y:S02]  /*1310*/  UISETP.NE.AND UP0, UPT, UR23, 0x1, UPT ;  /* 0x000000011700788c */ /* 0x000fe4000bf05270 */
[----:B------:R-:W-:Y:S02]  /*1320*/  USEL UR5, UR5, 0x10, UP1 ;  /* 0x0000001005057887 */ /* 0x000fe40008800000 */
[----:B------:R-:W-:Y:S02]  /*1330*/  USEL UR4, UR4, 0x100, UP1 ;  /* 0x0000010004047887 */ /* 0x000fe40008800000 */
[----:B------:R-:W-:Y:S02]  /*1340*/  USEL UR8, URZ, 0x20, UP2 ;  /* 0x00000020ff087887 */ /* 0x000fe40009000000 */
[----:B------:R-:W-:-:S02]  /*1350*/  USEL UR7, UR7, 0x1000, UP1 ;  /* 0x0000100007077887 */ /* 0x000fc40008800000 */
[----:B------:R-:W-:Y:S02]  /*1360*/  USEL UR6, UR6, 0x2, UP0 ;  /* 0x0000000206067887 */ /* 0x000fe40008000000 */
[----:B------:R-:W-:Y:S02]  /*1370*/  UIADD3 UR4, UPT, UPT, UR4, UR5, UR9 ;  /* 0x0000000504047290 */ /* 0x000fe4000fffe009 */
[----:B------:R-:W-:Y:S02]  /*1380*/  UISETP.NE.AND UP1, UPT, UR23, 0x2, UPT ;  /* 0x000000021700788c */ /* 0x000fe4000bf25270 */
[----:B------:R-:W-:Y:S02]  /*1390*/  USEL UR8, UR8, 0x20, UP0 ;  /* 0x0000002008087887 */ /* 0x000fe40008000000 */
[----:B------:R-:W-:Y:S02]  /*13a0*/  USEL UR5, UR10, 0x200, UP0 ;  /* 0x000002000a057887 */ /* 0x000fe40008000000 */
[----:B------:R-:W-:-:S02]  /*13b0*/  UIADD3 UR4, UPT, UPT, UR6, UR7, UR4 ;  /* 0x0000000706047290 */ /* 0x000fc4000fffe004 */
[----:B------:R-:W-:Y:S02]  /*13c0*/  USEL UR13, URZ, 0x40, UP2 ;  /* 0x00000040ff0d7887 */ /* 0x000fe40009000000 */
[----:B------:R-:W-:Y:S02]  /*13d0*/  USEL UR9, UR11, 0x2000, UP0 ;  /* 0x000020000b097887 */ /* 0x000fe40008000000 */
[----:B------:R-:W-:Y:S02]  /*13e0*/  USEL UR7, UR12, 0x4, UP1 ;  /* 0x000000040c077887 */ /* 0x000fe40008800000 */
[----:B------:R-:W-:Y:S02]  /*13f0*/  UIADD3 UR4, UPT, UPT, UR5, UR8, UR4 ;  /* 0x0000000805047290 */ /* 0x000fe4000fffe004 */
[----:B------:R-:W-:Y:S02]  /*1400*/  UISETP.NE.AND UP0, UPT, UR23, 0x3, UPT ;  /* 0x000000031700788c */ /* 0x000fe4000bf05270 */
[----:B------:R-:W-:-:S02]  /*1410*/  USEL UR6, UR13, 0x40, UP1 ;  /* 0x000000400d067887 */ /* 0x000fc40008800000 */
[----:B------:R-:W-:Y:S02]  /*1420*/  USEL UR5, UR14, 0x400, UP1 ;  /* 0x000004000e057887 */ /* 0x000fe40008800000 */
[----:B------:R-:W-:Y:S02]  /*1430*/  UIADD3 UR4, UPT, UPT, UR7, UR9, UR4 ;  /* 0x0000000907047290 */ /* 0x000fe4000fffe004 */
[----:B------:R-:W-:Y:S02]  /*1440*/  USEL UR19, URZ, 0x80, UP2 ;  /* 0x00000080ff137887 */ /* 0x000fe40009000000 */
[----:B------:R-:W-:Y:S02]  /*1450*/  USEL UR9, UR15, 0x4000, UP1 ;  /* 0x000040000f097887 */ /* 0x000fe40008800000 */
[----:B------:R-:W-:Y:S02]  /*1460*/  USEL UR8, UR18, 0x8, UP0 ;  /* 0x0000000812087887 */ /* 0x000fe40008000000 */
[----:B------:R-:W-:-:S02]  /*1470*/  UIADD3 UR4, UPT, UPT, UR5, UR6, UR4 ;  /* 0x0000000605047290 */ /* 0x000fc4000fffe004 */
[----:B------:R-:W-:Y:S02]  /*1480*/  USEL UR7, UR19, 0x80, UP0 ;  /* 0x0000008013077887 */ /* 0x000fe40008000000 */
[----:B------:R-:W-:Y:S02]  /*1490*/  USEL UR6, UR21, 0x800, UP0 ;  /* 0x0000080015067887 */ /* 0x000fe40008000000 */
[----:B------:R-:W-:Y:S02]  /*14a0*/  UIADD3 UR4, UPT, UPT, UR8, UR9, UR4 ;  /* 0x0000000908047290 */ /* 0x000fe4000fffe004 */
[----:B------:R-:W-:Y:S02]  /*14b0*/  USEL UR5, UR22, 0x8000, UP0 ;  /* 0x0000800016057887 */ /* 0x000fe40008000000 */
[----:B------:R-:W-:-:S04]  /*14c0*/  UIADD3 UR4, UPT, UPT, UR6, UR7, UR4 ;  /* 0x0000000706047290 */ /* 0x000fc8000fffe004 */
[----:B------:R-:W-:-:S06]  /*14d0*/  UIADD3 UR4, UPT, UPT, UR4, UR5, URZ ;  /* 0x0000000504047290 */ /* 0x000fcc000fffe0ff */
[----:B------:R-:W-:Y:S02]  /*14e0*/  IMAD.U32 R2, RZ, RZ, UR4 ;  /* 0x00000004ff027e24 */ /* 0x000fe4000f8e00ff */
.L_x_17:
[----:B------:R-:W-:Y:S05]  /*14f0*/  BRA.U !UP5, `(.L_x_18) ;  /* 0x000000010dd47547 */ /* 0x000fea000b800000 */
[----:B------:R-:W1:Y:S01]  /*1500*/  LDCU.128 UR12, c[0x0][0xb10] ;  /* 0x00016200ff0c77ac */ /* 0x000e620008000c00 */
[----:B------:R-:W2:Y:S01]  /*1510*/  LDCU UR6, c[0x0][0x370] ;  /* 0x00006e00ff0677ac */ /* 0x000ea20008000800 */
[----:B------:R-:W3:Y:S01]  /*1520*/  LDCU UR5, c[0x0][0x374] ;  /* 0x00006e80ff0577ac */ /* 0x000ee20008000800 */
[----:B------:R-:W4:Y:S01]  /*1530*/  LDCU UR21, c[0x0][0xb0c] ;  /* 0x00016180ff1577ac */ /* 0x000f220008000800 */
[----:B------:R-:W4:Y:S01]  /*1540*/  LDCU UR7, c[0x0][0xb20] ;  /* 0x00016400ff0777ac */ /* 0x000f220008000800 */
[----:B------:R-:W4:Y:S01]  /*1550*/  LDCU.64 UR8, c[0x0][0xb28] ;  /* 0x00016500ff0877ac */ /* 0x000f220008000a00 */
[----:B-1----:R-:W-:Y:S02]  /*1560*/  UISETP.NE.AND UP0, UPT, UR14, 0x1, UPT ;  /* 0x000000010e00788c */ /* 0x002fe4000bf05270 */
[----:B---3--:R-:W-:Y:S02]  /*1570*/  UIMAD.WIDE.U32 UR10, UR5, UR15, URZ ;  /* 0x0000000f050a72a5 */ /* 0x008fe4000f8e00ff */
[----:B--2---:R-:W-:-:S02]  /*1580*/  UIMAD.WIDE.U32 UR22, UR6, UR12, URZ ;  /* 0x0000000c061672a5 */ /* 0x004fc4000f8e00ff */
[----:B----4-:R-:W-:Y:S02]  /*1590*/  UISETP.NE.AND UP1, UPT, UR21, 0x1, UPT ;  /* 0x000000011500788c */ /* 0x010fe4000bf25270 */
[----:B------:R-:W-:Y:S01]  /*15a0*/  UISETP.NE.AND UP2, UPT, UR28, 0x1, UPT ;  /* 0x000000011c00788c */ /* 0x000fe2000bf45270 */
[----:B------:R-:W-:Y:S02]  /*15b0*/  UMOV UR10, UR11 ;  /* 0x0000000b000a7c82 */ /* 0x000fe40008000000 */
[----:B------:R-:W-:Y:S01]  /*15c0*/  UMOV UR22, UR23 ;  /* 0x0000001700167c82 */ /* 0x000fe20008000000 */
[----:B------:R-:W-:Y:S02]  /*15d0*/  @UP0 USHF.R.U32.HI UR5, URZ, UR7, UR10 ;  /* 0x00000007ff050299 */ /* 0x000fe4000801160a */
[----:B------:R-:W-:Y:S02]  /*15e0*/  UIMAD.WIDE.U32 UR24, UR20, UR15, URZ ;  /* 0x0000000f141872a5 */ /* 0x000fe4000f8e00ff */
[----:B------:R-:W-:-:S02]  /*15f0*/  UIMAD.WIDE.U32 UR10, UR5, UR8, URZ ;  /* 0x00000008050a72a5 */ /* 0x000fc4000f8e00ff */
[----:B------:R-:W-:Y:S02]  /*1600*/  @UP1 USHF.R.U32.HI UR6, URZ, UR13, UR22 ;  /* 0x0000000dff061299 */ /* 0x000fe40008011616 */
[----:B------:R-:W-:Y:S02]  /*1610*/  UIMAD.WIDE.U32 UR18, UR16, UR12, URZ ;  /* 0x0000000c101272a5 */ /* 0x000fe4000f8e00ff */
[----:B------:R-:W-:Y:S01]  /*1620*/  UIMAD.WIDE.U32 UR22, UR6, UR8, URZ ;  /* 0x00000008061672a5 */ /* 0x000fe2000f8e00ff */
[----:B------:R-:W-:Y:S01]  /*1630*/  UMOV UR4, UR25 ;  /* 0x0000001900047c82 */ /* 0x000fe20008000000 */
[----:B------:R-:W-:Y:S01]  /*1640*/  UMOV UR10, UR11 ;  /* 0x0000000b000a7c82 */ /* 0x000fe20008000000 */
[----:B------:R-:W-:Y:S02]  /*1650*/  USHF.R.U32.HI UR4, URZ, UR7, UR4 ;  /* 0x00000007ff047299 */ /* 0x000fe40008011604 */
[----:B------:R-:W-:Y:S02]  /*1660*/  @UP2 USHF.R.U32.HI UR5, URZ, UR9, UR10 ;  /* 0x00000009ff052299 */ /* 0x000fe4000801160a */
[----:B------:R-:W-:Y:S01]  /*1670*/  UMOV UR7, UR23 ;  /* 0x0000001700077c82 */ /* 0x000fe20008000000 */
[----:B------:R-:W-:Y:S01]  /*1680*/  UMOV UR18, UR19 ;  /* 0x0000001300127c82 */ /* 0x000fe20008000000 */
[----:B------:R-:W-:-:S02]  /*1690*/  @UP2 USHF.R.U32.HI UR6, URZ, UR9, UR7 ;  /* 0x00000009ff062299 */ /* 0x000fc40008011607 */
[----:B------:R-:W-:Y:S02]  /*16a0*/  USHF.R.U32.HI UR13, URZ, UR13, UR18 ;  /* 0x0000000dff0d7299 */ /* 0x000fe40008011612 */
[----:B------:R-:W-:Y:S02]  /*16b0*/  USEL UR4, UR20, UR4, !UP0 ;  /* 0x0000000414047287 */ /* 0x000fe4000c000000 */
[----:B------:R-:W-:Y:S02]  /*16c0*/  UIMAD UR7, UR5, UR28, URZ ;  /* 0x0000001c050772a4 */ /* 0x000fe4000f8e02ff */
[----:B------:R-:W-:Y:S02]  /*16d0*/  USEL UR5, UR16, UR13, !UP1 ;  /* 0x0000000d10057287 */ /* 0x000fe4000c800000 */
[----:B------:R-:W-:Y:S02]  /*16e0*/  UIMAD UR12, UR6, UR28, URZ ;  /* 0x0000001c060c72a4 */ /* 0x000fe4000f8e02ff */
[----:B------:R-:W-:-:S02]  /*16f0*/  UISETP.GE.AND UP0, UPT, UR4, UR7, UPT ;  /* 0x000000070400728c */ /* 0x000fc4000bf06270 */
[----:B------:R-:W-:Y:S02]  /*1700*/  UIMAD.WIDE.U32 UR10, UR4, UR8, URZ ;  /* 0x00000008040a72a5 */ /* 0x000fe4000f8e00ff */
[----:B------:R-:W-:Y:S02]  /*1710*/  UISETP.GE.OR UP0, UPT, UR5, UR12, UP0 ;  /* 0x0000000c0500728c */ /* 0x000fe40008706670 */
[----:B------:R-:W-:Y:S02]  /*1720*/  UIMAD.WIDE.U32 UR12, UR5, UR8, URZ ;  /* 0x00000008050c72a5 */ /* 0x000fe4000f8e00ff */
[----:B------:R-:W-:Y:S01]  /*1730*/  UIADD3 UR10, UPT, UPT, -UR4, URZ, URZ ;  /* 0x000000ff040a7290 */ /* 0x000fe2000fffe1ff */
[----:B------:R-:W-:Y:S01]  /*1740*/  UMOV UR8, UR11 ;  /* 0x0000000b00087c82 */ /* 0x000fe20008000000 */
[----:B------:R-:W-:Y:S02]  /*1750*/  UIADD3 UR11, UPT, UPT, -UR5, URZ, URZ ;  /* 0x000000ff050b7290 */ /* 0x000fe4000fffe1ff */
[----:B------:R-:W-:-:S03]  /*1760*/  USHF.R.U32.HI UR8, URZ, UR9, UR8 ;  /* 0x00000009ff087299 */ /* 0x000fc60008011608 */
[----:B------:R-:W-:Y:S01]  /*1770*/  @!UP0 UMOV UR7, UR13 ;  /* 0x0000000d00078c82 */ /* 0x000fe20008000000 */
[----:B------:R-:W-:Y:S02]  /*1780*/  UIMAD UR20, UR14, UR10, UR20 ;  /* 0x0000000a0e1472a4 */ /* 0x000fe4000f8e0214 */
[----:B------:R-:W-:Y:S02]  /*1790*/  USEL UR8, UR4, UR8, !UP2 ;  /* 0x0000000804087287 */ /* 0x000fe4000d000000 */
[----:B------:R-:W-:Y:S02]  /*17a0*/  @!UP0 USHF.R.U32.HI UR7, URZ, UR9, UR7 ;  /* 0x00000009ff078299 */ /* 0x000fe40008011607 */
[----:B------:R-:W-:Y:S02]  /*17b0*/  UIADD3 UR9, UPT, UPT, -UR8, URZ, URZ ;  /* 0x000000ff08097290 */ /* 0x000fe4000fffe1ff */
[----:B------:R-:W-:Y:S02]  /*17c0*/  @!UP0 USEL UR7, UR5, UR7, !UP2 ;  /* 0x0000000705078287 */ /* 0x000fe4000d000000 */
[----:B------:R-:W-:-:S02]  /*17d0*/  UIMAD UR9, UR28, UR9, UR4 ;  /* 0x000000091c0972a4 */ /* 0x000fc4000f8e0204 */
[----:B------:R-:W-:Y:S02]  /*17e0*/  @!UP0 UIADD3 UR8, UPT, UPT, UR8, -UR7, URZ ;  /* 0x8000000708088290 */ /* 0x000fe4000fffe0ff */
[----:B------:R-:W-:Y:S02]  /*17f0*/  @!UP0 UIMAD UR6, UR9, UR6, UR7 ;  /* 0x00000006090682a4 */ /* 0x000fe4000f8e0207 */
[----:B------:R-:W-:Y:S02]  /*1800*/  @!UP0 UIMAD UR4, UR8, UR28, UR5 ;  /* 0x0000001c080482a4 */ /* 0x000fe4000f8e0205 */
[----:B------:R-:W-:Y:S02]  /*1810*/  UIMAD UR16, UR21, UR11, UR16 ;  /* 0x0000000b151072a4 */ /* 0x000fe4000f8e0210 */
[----:B------:R-:W-:Y:S01]  /*1820*/  UIMAD UR20, UR4, UR14, UR20 ;  /* 0x0000000e041472a4 */ /* 0x000fe2000f8e0214 */
[----:B------:R-:W-:Y:S02]  /*1830*/  @!UP0 UMOV UR5, UR6 ;  /* 0x0000000600058c82 */ /* 0x000fe40008000000 */
[----:B------:R-:W-:-:S12]  /*1840*/  UIMAD UR16, UR5, UR21, UR16 ;  /* 0x00000015051072a4 */ /* 0x000fd8000f8e0210 */
.L_x_18:
[----:B------:R-:W-:-:S09]  /*1850*/  UISETP.NE.AND UP0, UPT, UR29, 0x1, UPT ;  /* 0x000000011d00788c */ /* 0x000fd2000bf05270 */
[----:B------:R-:W-:Y:S05]  /*1860*/  BRA.U UP0, `(.L_x_19) ;  /* 0x0000000100447547 */ /* 0x000fea000b800000 */
[----:B------:R-:W1:Y:S01]  /*1870*/  LDCU.128 UR8, c[0x0][0xb10] ;  /* 0x00016200ff0877ac */ /* 0x000e620008000c00 */
[----:B------:R-:W2:Y:S01]  /*1880*/  LDCU UR12, c[0x0][0xb0c] ;  /* 0x00016180ff0c77ac */ /* 0x000ea20008000800 */
[----:B------:R-:W3:Y:S01]  /*1890*/  LDCU UR13, c[0x0][0xb20] ;  /* 0x00016400ff0d77ac */ /* 0x000ee20008000800 */
[----:B-1----:R-:W-:Y:S02]  /*18a0*/  UIMAD.WIDE.U32 UR6, UR16, UR8, URZ ;  /* 0x00000008100672a5 */ /* 0x002fe4000f8e00ff */
[----:B------:R-:W-:Y:S02]  /*18b0*/  UIMAD.WIDE.U32 UR4, UR20, UR11, URZ ;  /* 0x0000000b140472a5 */ /* 0x000fe4000f8e00ff */
[----:B--2---:R-:W-:Y:S02]  /*18c0*/  UISETP.NE.AND UP1, UPT, UR12, 0x1, UPT ;  /* 0x000000010c00788c */ /* 0x004fe4000bf25270 */
[----:B------:R-:W-:Y:S01]  /*18d0*/  UISETP.NE.AND UP0, UPT, UR10, 0x1, UPT ;  /* 0x000000010a00788c */ /* 0x000fe2000bf05270 */
[----:B------:R-:W-:-:S02]  /*18e0*/  UMOV UR6, UR7 ;  /* 0x0000000700067c82 */ /* 0x000fc40008000000 */
[----:B------:R-:W-:Y:S01]  /*18f0*/  UMOV UR4, UR5 ;  /* 0x0000000500047c82 */ /* 0x000fe20008000000 */
[----:B------:R-:W-:Y:S02]  /*1900*/  USHF.R.U32.HI UR6, URZ, UR9, UR6 ;  /* 0x00000009ff067299 */ /* 0x000fe40008011606 */
[----:B---3--:R-:W-:Y:S02]  /*1910*/  USHF.R.U32.HI UR4, URZ, UR13, UR4 ;  /* 0x0000000dff047299 */ /* 0x008fe40008011604 */
[----:B------:R-:W-:Y:S02]  /*1920*/  USEL UR5, UR16, UR6, !UP1 ;  /* 0x0000000610057287 */ /* 0x000fe4000c800000 */
[----:B------:R-:W-:-:S04]  /*1930*/  USEL UR4, UR20, UR4, !UP0 ;  /* 0x0000000414047287 */ /* 0x000fc8000c000000 */
[----:B------:R-:W-:Y:S02]  /*1940*/  UIADD3 UR6, UPT, UPT, UR5, -UR4, URZ ;  /* 0x8000000405067290 */ /* 0x000fe4000fffe0ff */
[----:B------:R-:W-:Y:S02]  /*1950*/  UIADD3 UR4, UPT, UPT, -UR5, UR4, URZ ;  /* 0x0000000405047290 */ /* 0x000fe4000fffe1ff */
[----:B------:R-:W-:Y:S02]  /*1960*/  UIMAD UR20, UR6, UR10, UR20 ;  /* 0x0000000a061472a4 */ /* 0x000fe4000f8e0214 */
[----:B------:R-:W-:-:S12]  /*1970*/  UIMAD UR16, UR4, UR12, UR16 ;  /* 0x0000000c041072a4 */ /* 0x000fd8000f8e0210 */
.L_x_19:
[----:B------:R-:W-:-:S09]  /*1980*/  UISETP.EQ.U32.AND UP0, UPT, UR33, 0x1, UPT ;  /* 0x000000012100788c */ /* 0x000fd2000bf02070 */
[----:B------:R-:W-:Y:S05]  /*1990*/  BRA.U !UP0, `(.L_x_20) ;  /* 0x00000001080c7547 */ /* 0x000fea000b800000 */
[----:B------:R-:W-:Y:S01]  /*19a0*/  UCGABAR_WAIT ;  /* 0x0000000000007dc7 */ /* 0x000fe20008000000 */
[----:B------:R-:W-:Y:S01]  /*19b0*/  CCTL.IVALL ;  /* 0x00000000ff00798f */ /* 0x000fe20002000000 */
[----:B------:R-:W-:Y:S05]  /*19c0*/  BRA `(.L_x_21) ;  /* 0x0000000000047947 */ /* 0x000fea0003800000 */
.L_x_20:
[----:B------:R-:W-:Y:S06]  /*19d0*/  BAR.SYNC.DEFER_BLOCKING 0x0 ;  /* 0x0000000000007b1d */ /* 0x000fec0000010000 */
.L_x_21:
[----:B------:R-:W-:Y:S05]  /*19e0*/  BRA.U UP6, `(.L_x_22) ;  /* 0x0000001106dc7547 */ /* 0x000fea000b800000 */
[----:B------:R-:W1:Y:S01]  /*19f0*/  LDCU UR7, c[0x0][0x38c] ;  /* 0x00007180ff0777ac */ /* 0x000e620008000800 */
[----:B------:R-:W2:Y:S01]  /*1a00*/  S2UR UR8, SR_CgaCtaId ;  /* 0x00000000000879c3 */ /* 0x000ea20000008800 */
[----:B------:R-:W-:Y:S01]  /*1a10*/  PLOP3.LUT P1, PT, PT, PT, UP3, 0x80, 0x8 ;  /* 0x000000000008781c */ /* 0x000fe20003f2f038 */
[----:B------:R-:W-:Y:S01]  /*1a20*/  IMAD.MOV.U32 R12, RZ, RZ, 0x1 ;  /* 0x00000001ff0c7424 */ /* 0x000fe200078e00ff */
[----:B------:R-:W-:Y:S01]  /*1a30*/  UISETP.NE.AND UP0, UPT, UR17, URZ, UPT ;  /* 0x000000ff1100728c */ /* 0x000fe2000bf05270 */
[----:B------:R-:W-:Y:S01]  /*1a40*/  ISETP.EQ.OR P2, PT, R0, RZ, P3 ;  /* 0x000000ff0000720c */ /* 0x000fe20001f42670 */
[----:B------:R-:W-:Y:S01]  /*1a50*/  UMOV UR21, 0x400 ;  /* 0x0000040000157882 */ /* 0x000fe20000000000 */
[----:B------:R-:W-:Y:S01]  /*1a60*/  USHF.L.U32 UR5, UR32, 0x4, URZ ;  /* 0x0000000420057899 */ /* 0x000fe200080006ff */
[----:B------:R-:W-:Y:S01]  /*1a70*/  PLOP3.LUT P1, PT, P1, PT, PT, 0x8, 0x80 ;  /* 0x000000000080781c */ /* 0x000fe20000f2e170 */
[----:B------:R-:W-:Y:S01]  /*1a80*/  USEL UR25, UR48, 0x2, UP0 ;  /* 0x0000000230197887 */ /* 0x000fe20008000000 */
[----:B------:R-:W-:Y:S01]  /*1a90*/  CS2R R10, SRZ ;  /* 0x00000000000a7805 */ /* 0x000fe2000001ff00 */
[----:B------:R-:W-:Y:S01]  /*1aa0*/  IMAD.MOV.U32 R9, RZ, RZ, RZ ;  /* 0x000000ffff097224 */ /* 0x000fe200078e00ff */
[----:B------:R-:W3:Y:S01]  /*1ab0*/  LDCU UR43, c[0x0][0x370] ;  /* 0x00006e00ff2b77ac */ /* 0x000ee20008000800 */
[----:B------:R-:W-:Y:S01]  /*1ac0*/  IMAD.MOV.U32 R8, RZ, RZ, 0x1 ;  /* 0x00000001ff087424 */ /* 0x000fe200078e00ff */
[----:B------:R-:W4:Y:S01]  /*1ad0*/  LDCU.64 UR28, c[0x0][0x348] ;  /* 0x00006900ff1c77ac */ /* 0x000f220008000a00 */
[----:B-1----:R-:W-:-:S02]  /*1ae0*/  UIADD3 UR6, UPT, UPT, UR7, 0x3f, URZ ;  /* 0x0000003f07067890 */ /* 0x002fc4000fffe0ff */
[----:B------:R-:W-:Y:S02]  /*1af0*/  UIADD3 UR49, UPT, UPT, UR7, 0x7e, URZ ;  /* 0x0000007e07317890 */ /* 0x000fe4000fffe0ff */
[----:B------:R-:W-:Y:S02]  /*1b00*/  USHF.R.S32.HI UR4, URZ, 0x1f, UR6 ;  /* 0x0000001fff047899 */ /* 0x000fe40008011406 */
[----:B--2---:R-:W-:Y:S02]  /*1b10*/  ULEA UR21, UR8, UR21, 0x18 ;  /* 0x0000001508157291 */ /* 0x004fe4000f8ec0ff */
[----:B------:R-:W-:Y:S02]  /*1b20*/  ULEA.HI UR4, UR4, UR6, URZ, 0x6 ;  /* 0x0000000604047291 */ /* 0x000fe4000f8f30ff */
[----:B------:R-:W-:Y:S02]  /*1b30*/  UIADD3 UR6, UPT, UPT, UR7, -0x1, URZ ;  /* 0xffffffff07067890 */ /* 0x000fe4000fffe0ff */
[----:B------:R-:W-:-:S02]  /*1b40*/  USHF.R.S32.HI UR45, URZ, 0x6, UR4 ;  /* 0x00000006ff2d7899 */ /* 0x000fc40008011404 */
[----:B------:R-:W-:Y:S02]  /*1b50*/  UISETP.GE.U32.AND UP1, UPT, UR6, -0x7f, UPT ;  /* 0xffffff810600788c */ /* 0x000fe4000bf26070 */
[----:B------:R-:W-:Y:S02]  /*1b60*/  UISETP.LT.U32.AND UP0, UPT, UR45, 0x4, UPT ;  /* 0x000000042d00788c */ /* 0x000fe4000bf01070 */
[----:B------:R-:W-:Y:S02]  /*1b70*/  ULEA UR38, UR31, UR21, 0x1 ;  /* 0x000000151f267291 */ /* 0x000fe4000f8e08ff */
[----:B------:R-:W-:Y:S02]  /*1b80*/  USEL UR44, UR45, 0x4, UP0 ;  /* 0x000000042d2c7887 */ /* 0x000fe40008000000 */
[----:B------:R-:W-:Y:S02]  /*1b90*/  ULEA UR37, UR30, UR21, 0x1 ;  /* 0x000000151e257291 */ /* 0x000fe4000f8e08ff */
[----:B------:R-:W-:-:S02]  /*1ba0*/  UIADD3 UR24, UPT, UPT, UR44, -0x1, URZ ;  /* 0xffffffff2c187890 */ /* 0x000fc4000fffe0ff */
[----:B------:R-:W-:Y:S01]  /*1bb0*/  @UP1 UIADD3 UR24, UPT, UPT, UR44, URZ, URZ ;  /* 0x000000ff2c181290 */ /* 0x000fe2000fffe0ff */
[----:B------:R-:W1:Y:S01]  /*1bc0*/  LDCU UR41, c[0x0][0x374] ;  /* 0x00006e80ff2977ac */ /* 0x000e620008000800 */
[----:B------:R-:W-:Y:S02]  /*1bd0*/  ULOP3.LUT UR47, UR5, 0x30, URZ, 0xe2, !UPT ;  /* 0x00000030052f7892 */ /* 0x000fe4000f8ee2ff */
[----:B------:R-:W-:Y:S02]  /*1be0*/  UIADD3 UR38, UPT, UPT, UR38, 0x8800, URZ ;  /* 0x0000880026267890 */ /* 0x000fe4000fffe0ff */
[----:B------:R-:W-:Y:S02]  /*1bf0*/  UIADD3 UR37, UPT, UPT, UR37, 0x10800, URZ ;  /* 0x0001080025257890 */ /* 0x000fe4000fffe0ff */
[----:B------:R-:W-:Y:S02]  /*1c00*/  UIADD3 UR46, UPT, UPT, UR45, -UR44, URZ ;  /* 0x8000002c2d2e7290 */ /* 0x000fe4000fffe0ff */
[----:B------:R-:W-:Y:S01]  /*1c10*/  UIADD3 UR24, UPT, UPT, UR24, 0x1, URZ ;  /* 0x0000000118187890 */ /* 0x000fe2000fffe0ff */
[----:B---34-:R-:W-:-:S11]  /*1c20*/  UMOV UR7, URZ ;  /* 0x000000ff00077c82 */ /* 0x018fd60008000000 */
.L_x_42:
[----:B------:R-:W2:Y:S02]  /*1c30*/  S2UR UR4, SR_CgaCtaId ;  /* 0x00000000000479c3 */ /* 0x000ea40000008800 */
[----:B--2---:R-:W-:-:S09]  /*1c40*/  UISETP.NE.AND UP0, UPT, UR4, URZ, UPT ;  /* 0x000000ff0400728c */ /* 0x004fd2000bf05270 */
[----:B-1----:R-:W-:Y:S05]  /*1c50*/  BRA.U UP0, `(.L_x_23) ;  /* 0x0000000100287547 */ /* 0x002fea000b800000 */
[----:B------:R-:W-:Y:S02]  /*1c60*/  LEA R0, R9, UR21, 0x3 ;  /* 0x0000001509007c11 */ /* 0x000fe4000f8e18ff */
[----:B------:R-:W-:-:S04]  /*1c70*/  SHF.L.U32 R3, R8, 0x1f, RZ ;  /* 0x0000001f08037819 */ /* 0x000fc800000006ff */
[----:B------:R-:W2:Y:S02]  /*1c80*/  SYNCS.PHASECHK.TRANS64.TRYWAIT P0, [R0+URZ+0x100], R3 ;  /* 0x00010003000075a7 */ /* 0x000ea400080011ff */
[----:B--2---:R-:W-:Y:S05]  /*1c90*/  @!P0 BRA `(.L_x_24) ;  /* 0x0000007c00408947 */ /* 0x004fea0003800000 */
.L_x_138:
[----:B------:R3:W-:Y:S01]  /*1ca0*/  SYNCS.ARRIVE.TRANS64.A1T0 RZ, [R0+URZ+0xf0], RZ ;  /* 0x0000f0ff00ff79a7 */ /* 0x0007e200081000ff */
[----:B------:R-:W-:-:S05]  /*1cb0*/  VIADD R9, R9, 0x1 ;  /* 0x0000000109097836 */ /* 0x000fca0000000000 */
[----:B------:R-:W-:-:S04]  /*1cc0*/  ISETP.NE.AND P0, PT, R9, 0x2, PT ;  /* 0x000000020900780c */ /* 0x000fc80003f05270 */
[----:B--2---:R-:W-:Y:S02]  /*1cd0*/  SEL R3, RZ, 0x1, P0 ;  /* 0x00000001ff037807 */ /* 0x004fe40000000000 */
[----:B------:R-:W-:Y:S02]  /*1ce0*/  SEL R9, R9, RZ, P0 ;  /* 0x000000ff09097207 */ /* 0x000fe40000000000 */
[----:B------:R-:W-:-:S07]  /*1cf0*/  LOP3.LUT R8, R8, R3, RZ, 0x3c, !PT ;  /* 0x0000000308087212 */ /* 0x000fce00078e3cff */
.L_x_23:
[----:B------:R-:W-:Y:S01]  /*1d00*/  ULEA UR4, UR7, UR21, 0x3 ;  /* 0x0000001507047291 */ /* 0x000fe2000f8e18ff */
[----:B---3--:R-:W-:Y:S01]  /*1d10*/  SHF.L.U32 R0, R12, 0x1f, RZ ;  /* 0x0000001f0c007819 */ /* 0x008fe200000006ff */
[----:B------:R-:W-:Y:S02]  /*1d20*/  UISETP.GE.U32.AND UP0, UPT, UR49, 0x7f, UPT ;  /* 0x0000007f3100788c */ /* 0x000fe4000bf06070 */
[----:B------:R-:W-:Y:S02]  /*1d30*/  ULEA UR11, UR20, UR50, 0x2 ;  /* 0x00000032140b7291 */ /* 0x000fe4000f8e10ff */
[----:B------:R-:W-:Y:S02]  /*1d40*/  ULEA UR35, UR16, UR47, 0x6 ;  /* 0x0000002f10237291 */ /* 0x000fe4000f8e30ff */
[----:B------:R-:W-:Y:S01]  /*1d50*/  USHF.L.U32 UR11, UR11, 0x6, URZ ;  /* 0x000000060b0b7899 */ /* 0x000fe200080006ff */
[----:B------:R2:W3:Y:S01]  /*1d60*/  SYNCS.PHASECHK.TRANS64.TRYWAIT P0, [UR4+0x20], R0 ;  /* 0x00002000ff0075a7 */ /* 0x0004e20008001104 */
[----:B------:R-:W-:Y:S01]  /*1d70*/  UMOV UR6, URZ ;  /* 0x000000ff00067c82 */ /* 0x000fe20008000000 */
[----:B------:R-:W-:Y:S09]  /*1d80*/  BRA.U !UP0, `(.L_x_25) ;  /* 0x0000000108c87547 */ /* 0x000ff2000b800000 */
[----:B------:R-:W-:Y:S01]  /*1d90*/  UMOV UR13, URZ ;  /* 0x000000ff000d7c82 */ /* 0x000fe20008000000 */
[----:B------:R-:W-:-:S05]  /*1da0*/  UMOV UR4, UR7 ;  /* 0x0000000700047c82 */ /* 0x000fca0008000000 */
.L_x_31:
[----:B------:R-:W-:Y:S01]  /*1db0*/  ULEA UR33, UR4, UR21, 0x3 ;  /* 0x0000001504217291 */ /* 0x000fe2000f8e18ff */
[----:B---3--:R-:W-:Y:S01]  /*1dc0*/  @!P3 MOV R2, 0xa000 ;  /* 0x0000a0000002b802 */ /* 0x008fe20000000f00 */
[----:B-1-3--:R-:W-:Y:S10]  /*1dd0*/  @P0 BRA `(.L_x_26) ;  /* 0x00000000000c0947 */ /* 0x00aff40003800000 */
[----:B------:R-:W-:-:S04]  /*1de0*/  SHF.L.U32 R3, R12, 0x1f, RZ ;  /* 0x0000001f0c037819 */ /* 0x000fc800000006ff */
[----:B------:R-:W3:Y:S02]  /*1df0*/  SYNCS.PHASECHK.TRANS64.TRYWAIT P0, [UR33+0x20], R3 ;  /* 0x00002003ff0075a7 */ /* 0x000ee40008001121 */
[----:B---3--:R-:W-:Y:S05]  /*1e00*/  @!P0 BRA `(.L_x_27) ;  /* 0x0000007800f88947 */ /* 0x008fea0003800000 */
.L_x_26:
[----:B------:R3:W-:Y:S01]  /*1e10*/  @!P3 SYNCS.ARRIVE.TRANS64 RZ, [UR33], R2 ;  /* 0x00000002ffffb9a7 */ /* 0x0007e20008000021 */
[----:B------:R-:W-:-:S04]  /*1e20*/  ULOP3.LUT UR5, UR25, 0x2, URZ, 0xfc, !UPT ;  /* 0x0000000219057892 */ /* 0x000fc8000f8efcff */
[----:B------:R-:W-:-:S09]  /*1e30*/  UISETP.NE.AND UP0, UPT, UR5, 0x2, UPT ;  /* 0x000000020500788c */ /* 0x000fd2000bf05270 */
[----:B------:R-:W-:Y:S05]  /*1e40*/  BRA.U UP0, `(.L_x_28) ;  /* 0x0000000100047547 */ /* 0x000fea000b800000 */
[----:B-1----:R-:W-:Y:S05]  /*1e50*/  BPT.TRAP 0x1 ;  /* 0x000000040000795c */ /* 0x002fea0000300000 */
.L_x_28:
[----:B------:R-:W-:Y:S04]  /*1e60*/  BSSY.RECONVERGENT B0, `(.L_x_29) ;  /* 0x0000003000007945 */ /* 0x000fe80003800200 */
[----:B------:R-:W-:Y:S05]  /*1e70*/  @P2 BRA `(.L_x_30) ;  /* 0x0000000000042947 */ /* 0x000fea0003800000 */
[----:B-1----:R-:W-:Y:S05]  /*1e80*/  BPT.TRAP 0x1 ;  /* 0x000000040000795c */ /* 0x002fea0000300000 */
.L_x_30:
[----:B-1----:R-:W-:Y:S05]  /*1e90*/  BSYNC.RECONVERGENT B0 ;  /* 0x0000000000007941 */ /* 0x002fea0003800200 */
.L_x_29:
[----:B------:R-:W-:Y:S02]  /*1ea0*/  UIADD3 UR5, UPT, UPT, UR4, 0x1, URZ ;  /* 0x0000000104057890 */ /* 0x000fe4000fffe0ff */
[----:B------:R-:W-:Y:S02]  /*1eb0*/  USHF.L.U32 UR34, UR13, 0x6, URZ ;  /* 0x000000060d227899 */ /* 0x000fe400080006ff */
[----:B------:R-:W-:Y:S02]  /*1ec0*/  UISETP.NE.AND UP0, UPT, UR5, 0x4, UPT ;  /* 0x000000040500788c */ /* 0x000fe4000bf05270 */
[----:B------:R-:W-:Y:S02]  /*1ed0*/  UIADD3 UR13, UPT, UPT, UR13, 0x1, URZ ;  /* 0x000000010d0d7890 */ /* 0x000fe4000fffe0ff */
[----:B------:R-:W-:Y:S02]  /*1ee0*/  USEL UR6, URZ, 0x1, UP0 ;  /* 0x00000001ff067887 */ /* 0x000fe40008000000 */
[----:B------:R-:W-:-:S02]  /*1ef0*/  USEL UR7, UR5, URZ, UP0 ;  /* 0x000000ff05077287 */ /* 0x000fc40008000000 */
[----:B------:R-:W-:Y:S02]  /*1f00*/  UIADD3 UR14, UP1, UPT, UR28, 0x80, URZ ;  /* 0x000000801c0e7890 */ /* 0x000fe4000ff3e0ff */
[----:B------:R-:W-:Y:S01]  /*1f10*/  ULEA UR5, UR7, UR21, 0x3 ;  /* 0x0000001507057291 */ /* 0x000fe2000f8e18ff */
[----:B------:R-:W-:Y:S01]  /*1f20*/  LOP3.LUT R12, R12, UR6, RZ, 0x3c, !PT ;  /* 0x000000060c0c7c12 */ /* 0x000fe2000f8e3cff */
[----:B------:R-:W-:Y:S02]  /*1f30*/  ULEA UR6, UR4, UR31, 0xc ;  /* 0x0000001f04067291 */ /* 0x000fe4000f8e60ff */
[----:B------:R-:W-:Y:S01]  /*1f40*/  UIADD3.X UR15, UPT, UPT, URZ, UR29, URZ, UP1, !UPT ;  /* 0x0000001dff0f7290 */ /* 0x000fe20008ffe4ff */
[----:B--2---:R-:W-:Y:S01]  /*1f50*/  SHF.L.U32 R0, R12, 0x1f, RZ ;  /* 0x0000001f0c007819 */ /* 0x004fe200000006ff */
[----:B------:R-:W-:Y:S02]  /*1f60*/  ULEA UR6, UR6, UR21, 0x1 ;  /* 0x0000001506067291 */ /* 0x000fe4000f8e08ff */
[----:B------:R-:W-:Y:S01]  /*1f70*/  UPRMT UR16, URZ, 0x5410, UR27 ;  /* 0x00005410ff107896 */ /* 0x000fe2000800001b */
[----:B------:R4:W1:Y:S01]  /*1f80*/  SYNCS.PHASECHK.TRANS64.TRYWAIT P0, [UR5+0x20], R0 ;  /* 0x00002000ff0075a7 */ /* 0x0008620008001105 */
[----:B------:R-:W-:-:S02]  /*1f90*/  ULEA UR5, UR4, UR30, 0xe ;  /* 0x0000001e04057291 */ /* 0x000fc4000f8e70ff */
[----:B------:R-:W-:Y:S02]  /*1fa0*/  UIADD3 UR4, UP0, UPT, UR28, 0x180, URZ ;  /* 0x000001801c047890 */ /* 0x000fe4000ff1e0ff */
[----:B------:R-:W-:Y:S02]  /*1fb0*/  ULEA UR5, UR5, UR21, 0x1 ;  /* 0x0000001505057291 */ /* 0x000fe4000f8e08ff */
[----:B------:R-:W-:Y:S02]  /*1fc0*/  UIADD3 UR32, UPT, UPT, UR6, 0x8800, URZ ;  /* 0x0000880006207890 */ /* 0x000fe4000fffe0ff */
[----:B------:R-:W-:Y:S02]  /*1fd0*/  UIADD3 UR8, UPT, UPT, UR5, 0x10800, URZ ;  /* 0x0001080005087890 */ /* 0x000fe4000fffe0ff */
[----:B------:R-:W-:Y:S02]  /*1fe0*/  UIADD3.X UR5, UPT, UPT, URZ, UR29, URZ, UP0, !UPT ;  /* 0x0000001dff057290 */ /* 0x000fe400087fe4ff */
[----:B------:R-:W-:-:S02]  /*1ff0*/  UISETP.NE.AND UP0, UPT, UR13, UR24, UPT ;  /* 0x000000180d00728c */ /* 0x000fc4000bf05270 */
[----:B------:R-:W-:Y:S01]  /*2000*/  UPRMT UR6, URZ, 0x5410, UR26 ;  /* 0x00005410ff067896 */ /* 0x000fe2000800001a */
[----:B------:R-:W-:Y:S01]  /*2010*/  UMOV UR18, 0x0 ;  /* 0x0000000000127882 */ /* 0x000fe20000000000 */
[----:B------:R-:W-:Y:S01]  /*2020*/  UMOV UR19, 0x10000000 ;  /* 0x1000000000137882 */ /* 0x000fe20000000000 */
[----:B------:R-:W-:Y:S01]  /*2030*/  UMOV UR12, UR36 ;  /* 0x00000024000c7c82 */ /* 0x000fe20008000000 */
[----:B------:R-:W-:Y:S01]  /*2040*/  UMOV UR9, UR33 ;  /* 0x0000002100097c82 */ /* 0x000fe20008000000 */
[----:B------:R-:W-:Y:S01]  /*2050*/  UMOV UR10, UR34 ;  /* 0x00000022000a7c82 */ /* 0x000fe20008000000 */
[----:B------:R-:W-:Y:S03]  /*2060*/  UTMALDG.3D.MULTICAST [UR32], [UR14], UR16, desc[UR18] ;  /* 0x000012200e0073b4 */ /* 0x000fe60008011810 */
[----:B------:R2:W-:Y:S02]  /*2070*/  UTMALDG.3D.MULTICAST [UR8], [UR4], UR6, desc[UR18] ;  /* 0x00001208040073b4 */ /* 0x0005e40008011806 */
[----:B--2---:R-:W-:Y:S01]  /*2080*/  UMOV UR6, UR24 ;  /* 0x0000001800067c82 */ /* 0x004fe20008000000 */
[----:B------:R-:W-:Y:S01]  /*2090*/  UMOV UR4, UR7 ;  /* 0x0000000700047c82 */ /* 0x000fe20008000000 */
[----:B----4-:R-:W-:Y:S05]  /*20a0*/  BRA.U UP0, `(.L_x_31) ;  /* 0xfffffffd00407547 */ /* 0x010fea000b83ffff */
.L_x_25:
[----:B------:R-:W-:Y:S01]  /*20b0*/  ULEA UR4, UR7, UR21, 0x3 ;  /* 0x0000001507047291 */ /* 0x000fe2000f8e18ff */
[----:B--2---:R-:W-:Y:S01]  /*20c0*/  SHF.L.U32 R0, R12, 0x1f, RZ ;  /* 0x0000001f0c007819 */ /* 0x004fe200000006ff */
[----:B------:R-:W-:Y:S01]  /*20d0*/  @!P1 SYNCS.ARRIVE.TRANS64.A1T0 RZ, [UR21+0x88], RZ ;  /* 0x000088ffffff99a7 */ /* 0x000fe20008100015 */
[----:B------:R-:W-:-:S06]  /*20e0*/  UISETP.GT.AND UP0, UPT, UR45, UR44, UPT ;  /* 0x0000002c2d00728c */ /* 0x000fcc000bf04270 */
[----:B-1-3--:R1:W2:Y:S03]  /*20f0*/  SYNCS.PHASECHK.TRANS64.TRYWAIT P0, [UR4+0x20], R0 ;  /* 0x00002000ff0075a7 */ /* 0x00a2a60008001104 */
[----:B------:R-:W-:Y:S05]  /*2100*/  BRA.U !UP0, `(.L_x_32) ;  /* 0x0000000108bc7547 */ /* 0x000fea000b800000 */
[----:B------:R-:W-:Y:S01]  /*2110*/  UIADD3 UR13, UPT, UPT, UR46, UR6, URZ ;  /* 0x000000062e0d7290 */ /* 0x000fe2000fffe0ff */
[----:B------:R-:W-:-:S11]  /*2120*/  UMOV UR4, UR7 ;  /* 0x0000000700047c82 */ /* 0x000fd60008000000 */
.L_x_38:
[----:B------:R-:W-:Y:S01]  /*2130*/  ULEA UR17, UR4, UR21, 0x3 ;  /* 0x0000001504117291 */ /* 0x000fe2000f8e18ff */
[----:B--2---:R-:W-:Y:S01]  /*2140*/  @!P3 MOV R2, 0xa000 ;  /* 0x0000a0000002b802 */ /* 0x004fe20000000f00 */
[----:B--2-4-:R-:W-:Y:S10]  /*2150*/  @P0 BRA `(.L_x_33) ;  /* 0x00000000000c0947 */ /* 0x014ff40003800000 */
[----:B------:R-:W-:-:S04]  /*2160*/  SHF.L.U32 R3, R12, 0x1f, RZ ;  /* 0x0000001f0c037819 */ /* 0x000fc800000006ff */
[----:B------:R-:W2:Y:S02]  /*2170*/  SYNCS.PHASECHK.TRANS64.TRYWAIT P0, [UR17+0x20], R3 ;  /* 0x00002003ff0075a7 */ /* 0x000ea40008001111 */
[----:B--2---:R-:W-:Y:S05]  /*2180*/  @!P0 BRA `(.L_x_34) ;  /* 0x0000007800308947 */ /* 0x004fea0003800000 */
.L_x_33:
[----:B------:R2:W-:Y:S01]  /*2190*/  @!P3 SYNCS.ARRIVE.TRANS64 RZ, [UR17], R2 ;  /* 0x00000002ffffb9a7 */ /* 0x0005e20008000011 */
[----:B------:R-:W-:-:S04]  /*21a0*/  ULOP3.LUT UR5, UR25, 0x2, URZ, 0xfc, !UPT ;  /* 0x0000000219057892 */ /* 0x000fc8000f8efcff */
[----:B------:R-:W-:-:S09]  /*21b0*/  UISETP.NE.AND UP0, UPT, UR5, 0x2, UPT ;  /* 0x000000020500788c */ /* 0x000fd2000bf05270 */
[----:B------:R-:W-:Y:S05]  /*21c0*/  BRA.U UP0, `(.L_x_35) ;  /* 0x0000000100047547 */ /* 0x000fea000b800000 */
[----:B------:R-:W-:Y:S05]  /*21d0*/  BPT.TRAP 0x1 ;  /* 0x000000040000795c */ /* 0x000fea0000300000 */
.L_x_35:
[----:B------:R-:W-:Y:S04]  /*21e0*/  BSSY.RECONVERGENT B0, `(.L_x_36) ;  /* 0x0000003000007945 */ /* 0x000fe80003800200 */
[----:B------:R-:W-:Y:S05]  /*21f0*/  @P2 BRA `(.L_x_37) ;  /* 0x0000000000042947 */ /* 0x000fea0003800000 */
[----:B------:R-:W-:Y:S05]  /*2200*/  BPT.TRAP 0x1 ;  /* 0x000000040000795c */ /* 0x000fea0000300000 */
.L_x_37:
[----:B------:R-:W-:Y:S05]  /*2210*/  BSYNC.RECONVERGENT B0 ;  /* 0x0000000000007941 */ /* 0x000fea0003800200 */
.L_x_36:
[----:B------:R-:W-:Y:S02]  /*2220*/  UIADD3 UR5, UPT, UPT, UR4, 0x1, URZ ;  /* 0x0000000104057890 */ /* 0x000fe4000fffe0ff */
[----:B------:R-:W-:Y:S02]  /*2230*/  UIADD3 UR14, UP1, UPT, UR28, 0x80, URZ ;  /* 0x000000801c0e7890 */ /* 0x000fe4000ff3e0ff */
[----:B------:R-:W-:Y:S02]  /*2240*/  UISETP.NE.AND UP0, UPT, UR5, 0x4, UPT ;  /* 0x000000040500788c */ /* 0x000fe4000bf05270 */
[----:B------:R-:W-:Y:S02]  /*2250*/  ULEA UR16, UR4, UR38, 0xd ;  /* 0x0000002604107291 */ /* 0x000fe4000f8e68ff */
[----:B------:R-:W-:Y:S02]  /*2260*/  USEL UR8, URZ, 0x1, UP0 ;  /* 0x00000001ff087887 */ /* 0x000fe40008000000 */
[----:B------:R-:W-:-:S02]  /*2270*/  USEL UR7, UR5, URZ, UP0 ;  /* 0x000000ff05077287 */ /* 0x000fc40008000000 */
[----:B------:R-:W-:Y:S02]  /*2280*/  UIADD3 UR22, UP0, UPT, UR28, 0x180, URZ ;  /* 0x000001801c167890 */ /* 0x000fe4000ff1e0ff */
[----:B------:R-:W-:Y:S01]  /*2290*/  ULEA UR5, UR7, UR21, 0x3 ;  /* 0x0000001507057291 */ /* 0x000fe2000f8e18ff */
[----:B------:R-:W-:Y:S01]  /*22a0*/  LOP3.LUT R12, R12, UR8, RZ, 0x3c, !PT ;  /* 0x000000080c0c7c12 */ /* 0x000fe2000f8e3cff */
[----:B------:R-:W-:Y:S02]  /*22b0*/  ULEA UR8, UR4, UR37, 0xf ;  /* 0x0000002504087291 */ /* 0x000fe4000f8e78ff */
[----:B------:R-:W-:Y:S01]  /*22c0*/  USHF.L.U32 UR18, UR6, 0x6, URZ ;  /* 0x0000000606127899 */ /* 0x000fe200080006ff */
[----:B-1----:R-:W-:Y:S01]  /*22d0*/  SHF.L.U32 R0, R12, 0x1f, RZ ;  /* 0x0000001f0c007819 */ /* 0x002fe200000006ff */
[----:B------:R-:W-:Y:S02]  /*22e0*/  UPRMT UR4, URZ, 0x5410, UR27 ;  /* 0x00005410ff047896 */ /* 0x000fe4000800001b */
[----:B------:R-:W-:Y:S01]  /*22f0*/  UIADD3.X UR15, UPT, UPT, URZ, UR29, URZ, UP1, !UPT ;  /* 0x0000001dff0f7290 */ /* 0x000fe20008ffe4ff */
[----:B------:R3:W4:Y:S01]  /*2300*/  SYNCS.PHASECHK.TRANS64.TRYWAIT P0, [UR5+0x20], R0 ;  /* 0x00002000ff0075a7 */ /* 0x0007220008001105 */
[----:B------:R-:W-:-:S02]  /*2310*/  UPRMT UR5, URZ, 0x5410, UR26 ;  /* 0x00005410ff057896 */ /* 0x000fc4000800001a */
[----:B------:R-:W-:Y:S01]  /*2320*/  UIADD3.X UR23, UPT, UPT, URZ, UR29, URZ, UP0, !UPT ;  /* 0x0000001dff177290 */ /* 0x000fe200087fe4ff */
[----:B------:R-:W-:Y:S01]  /*2330*/  UMOV UR32, 0x0 ;  /* 0x0000000000207882 */ /* 0x000fe20000000000 */
[----:B------:R-:W-:Y:S01]  /*2340*/  UMOV UR33, 0x10000000 ;  /* 0x1000000000217882 */ /* 0x000fe20000000000 */
[----:B------:R-:W-:Y:S01]  /*2350*/  UMOV UR19, UR35 ;  /* 0x0000002300137c82 */ /* 0x000fe20008000000 */
[----:B------:R-:W-:Y:S01]  /*2360*/  UMOV UR20, UR36 ;  /* 0x0000002400147c82 */ /* 0x000fe20008000000 */
[----:B------:R-:W-:Y:S01]  /*2370*/  UMOV UR12, UR36 ;  /* 0x00000024000c7c82 */ /* 0x000fe20008000000 */
[----:B------:R-:W-:Y:S01]  /*2380*/  UMOV UR9, UR17 ;  /* 0x0000001100097c82 */ /* 0x000fe20008000000 */
[----:B------:R-:W-:Y:S01]  /*2390*/  UMOV UR10, UR18 ;  /* 0x00000012000a7c82 */ /* 0x000fe20008000000 */
[----:B------:R1:W-:Y:S01]  /*23a0*/  UTMALDG.3D.MULTICAST [UR16], [UR14], UR4, desc[UR32] ;  /* 0x000020100e0073b4 */ /* 0x0003e20008011804 */
[----:B------:R-:W-:-:S04]  /*23b0*/  UIADD3 UR6, UPT, UPT, UR6, 0x1, URZ ;  /* 0x0000000106067890 */ /* 0x000fc8000fffe0ff */
[----:B------:R-:W-:Y:S01]  /*23c0*/  UISETP.NE.AND UP0, UPT, UR6, UR13, UPT ;  /* 0x0000000d0600728c */ /* 0x000fe2000bf05270 */
[----:B------:R3:W-:Y:S01]  /*23d0*/  UTMALDG.3D.MULTICAST [UR8], [UR22], UR5, desc[UR32] ;  /* 0x00002008160073b4 */ /* 0x0007e20008011805 */
[----:B-1----:R-:W-:-:S07]  /*23e0*/  UMOV UR4, UR7 ;  /* 0x0000000700047c82 */ /* 0x002fce0008000000 */
[----:B---3--:R-:W-:Y:S05]  /*23f0*/  BRA.U UP0, `(.L_x_38) ;  /* 0xfffffffd004c7547 */ /* 0x008fea000b83ffff */
.L_x_32:
[C---:B------:R-:W-:Y:S01]  /*2400*/  LEA R3, R11.reuse, UR21, 0x3 ;  /* 0x000000150b037c11 */ /* 0x040fe2000f8e18ff */
[----:B------:R-:W-:Y:S01]  /*2410*/  NOP ;  /* 0x0000000000007918 */ /* 0x000fe20000000000 */
[----:B-1----:R-:W-:Y:S02]  /*2420*/  SHF.L.U32 R0, R10, 0x1f, RZ ;  /* 0x0000001f0a007819 */ /* 0x002fe400000006ff */
[----:B------:R-:W-:Y:S02]  /*2430*/  LEA R5, R11, UR21, 0x4 ;  /* 0x000000150b057c11 */ /* 0x000fe4000f8e20ff */
[----:B--2-4-:R-:W1:Y:S02]  /*2440*/  SYNCS.PHASECHK.TRANS64.TRYWAIT P0, [R3+URZ+0x90], R0 ;  /* 0x00009000030075a7 */ /* 0x014e6400080011ff */
[----:B-1----:R-:W-:Y:S05]  /*2450*/  @!P0 BRA `(.L_x_39) ;  /* 0x0000007400948947 */ /* 0x002fea0003800000 */
.L_x_141:
[----:B------:R-:W2:Y:S01]  /*2460*/  LDS.128 R4, [R5+0x120] ;  /* 0x0001200005047984 */ /* 0x000ea20000000c00 */
[----:B------:R-:W-:Y:S01]  /*2470*/  UISETP.GE.AND UP0, UPT, UR42, 0x1, UPT ;  /* 0x000000012a00788c */ /* 0x000fe2000bf06270 */
[----:B------:R-:W-:Y:S01]  /*2480*/  @!PT LDS RZ, [RZ] ;  /* 0x00000000fffff984 */ /* 0x000fe20000000800 */
[----:B------:R-:W-:Y:S01]  /*2490*/  @!PT LDS RZ, [RZ] ;  /* 0x00000000fffff984 */ /* 0x000fe20000000800 */
[----:B------:R-:W-:Y:S01]  /*24a0*/  @!PT LDS RZ, [RZ] ;  /* 0x00000000fffff984 */ /* 0x000fe20000000800 */
[----:B------:R-:W-:Y:S01]  /*24b0*/  @!PT LDS RZ, [RZ] ;  /* 0x00000000fffff984 */ /* 0x000fe20000000800 */
[----:B------:R3:W-:Y:S06]  /*24c0*/  MEMBAR.ALL.CTA ;  /* 0x0000000000007992 */ /* 0x0007ec0000008000 */
[----:B---3--:R-:W3:Y:S01]  /*24d0*/  FENCE.VIEW.ASYNC.S ;  /* 0x00000000000073c6 */ /* 0x008ee20000000000 */
[----:B--2---:R-:W-:-:S13]  /*24e0*/  LOP3.LUT P0, RZ, R6, 0x1, RZ, 0xc0, !PT ;  /* 0x0000000106ff7812 */ /* 0x004fda000780c0ff */
[----:B---3--:R-:W-:Y:S01]  /*24f0*/  VOTEU.ANY UP1, P0 ;  /* 0x0000000000ff7886 */ /* 0x008fe20000020100 */
[----:B------:R-:W-:-:S13]  /*2500*/  PLOP3.LUT P0, PT, PT, PT, UP1, 0x80, 0x8 ;  /* 0x000000000008781c */ /* 0x000fda0003f0f018 */
[----:B-1----:R-:W-:Y:S02]  /*2510*/  @P0 LOP3.LUT R0, R5, 0xffff, RZ, 0xc0, !PT ;  /* 0x0000ffff05000812 */ /* 0x002fe400078ec0ff */
[----:B------:R-:W-:Y:S02]  /*2520*/  @P0 MOV R2, R4 ;  /* 0x0000000400020202 */ /* 0x000fe40000000f00 */
[----:B------:R-:W-:Y:S01]  /*2530*/  @P0 R2UR UR5, R0 ;  /* 0x00000000000502ca */ /* 0x000fe200000e0000 */
[----:B------:R-:W-:Y:S01]  /*2540*/  VIADD R0, R3, 0xa0 ;  /* 0x000000a003007836 */ /* 0x000fe20000000000 */
[----:B------:R-:W-:Y:S02]  /*2550*/  @P0 SHF.R.U32.HI R4, RZ, 0x10, R5 ;  /* 0x00000010ff040819 */ /* 0x000fe40000011605 */
[----:B------:R-:W-:Y:S02]  /*2560*/  @P0 R2UR UR6, R2 ;  /* 0x00000000020602ca */ /* 0x000fe400000e0000 */
[----:B------:R-:W-:-:S02]  /*2570*/  PRMT R0, RZ, 0x654, R0 ;  /* 0x00000654ff007816 */ /* 0x000fc40000000000 */
[----:B------:R-:W-:Y:S02]  /*2580*/  @P0 R2UR UR4, R4 ;  /* 0x00000000040402ca */ /* 0x000fe400000e0000 */
[----:B------:R1:W-:Y:S03]  /*2590*/  SYNCS.ARRIVE.TRANS64.RED.A1T0 RZ, [R0+URZ], RZ ;  /* 0x000000ff00ff79a7 */ /* 0x0003e600081004ff */
[----:B------:R-:W-:-:S04]  /*25a0*/  @UP1 UMOV UR39, UR5 ;  /* 0x0000000500271c82 */ /* 0x000fc80008000000 */
[----:B------:R-:W-:-:S04]  /*25b0*/  @UP1 UMOV UR40, UR6 ;  /* 0x0000000600281c82 */ /* 0x000fc80008000000 */
[----:B------:R-:W-:Y:S01]  /*25c0*/  @UP1 UMOV UR36, UR4 ;  /* 0x0000000400241c82 */ /* 0x000fe20008000000 */
[----:B------:R-:W-:Y:S05]  /*25d0*/  BRA.U !UP0, `(.L_x_40) ;  /* 0x0000000108d47547 */ /* 0x000fea000b800000 */
[----:B------:R-:W2:Y:S01]  /*25e0*/  LDCU.128 UR12, c[0x0][0xb10] ;  /* 0x00016200ff0c77ac */ /* 0x000ea20008000c00 */
[----:B------:R-:W3:Y:S01]  /*25f0*/  LDCU UR22, c[0x0][0xb20] ;  /* 0x00016400ff1677ac */ /* 0x000ee20008000800 */
[----:B------:R-:W4:Y:S01]  /*2600*/  LDCU UR20, c[0x0][0xb0c] ;  /* 0x00016180ff1477ac */ /* 0x000f220008000800 */
[----:B------:R-:W1:Y:S01]  /*2610*/  LDCU.64 UR8, c[0x0][0xb28] ;  /* 0x00016500ff0877ac */ /* 0x000e620008000a00 */
[----:B------:R-:W-:Y:S02]  /*2620*/  UISETP.NE.AND UP3, UPT, UR42, 0x1, UPT ;  /* 0x000000012a00788c */ /* 0x000fe4000bf65270 */
[----:B--2---:R-:W-:Y:S02]  /*2630*/  UIMAD.WIDE.U32 UR10, UR41, UR15, URZ ;  /* 0x0000000f290a72a5 */ /* 0x004fe4000f8e00ff */
[----:B------:R-:W-:Y:S02]  /*2640*/  UIMAD.WIDE.U32 UR4, UR43, UR12, URZ ;  /* 0x0000000c2b0472a5 */ /* 0x000fe4000f8e00ff */
[----:B------:R-:W-:-:S02]  /*2650*/  UISETP.NE.AND UP0, UPT, UR14, 0x1, UPT ;  /* 0x000000010e00788c */ /* 0x000fc4000bf05270 */
[----:B------:R-:W-:Y:S01]  /*2660*/  UIMAD.WIDE.U32 UR18, UR39, UR15, URZ ;  /* 0x0000000f271272a5 */ /* 0x000fe2000f8e00ff */
[----:B------:R-:W-:Y:S02]  /*2670*/  UMOV UR10, UR11 ;  /* 0x0000000b000a7c82 */ /* 0x000fe40008000000 */
[----:B------:R-:W-:Y:S01]  /*2680*/  UMOV UR4, UR5 ;  /* 0x0000000500047c82 */ /* 0x000fe20008000000 */
[----:B---3--:R-:W-:Y:S02]  /*2690*/  USHF.R.U32.HI UR10, URZ, UR22, UR10 ;  /* 0x00000016ff0a7299 */ /* 0x008fe4000801160a */
[----:B----4-:R-:W-:Y:S02]  /*26a0*/  UISETP.NE.AND UP2, UPT, UR20, 0x1, UPT ;  /* 0x000000011400788c */ /* 0x010fe4000bf45270 */
[----:B------:R-:W-:Y:S02]  /*26b0*/  USHF.R.U32.HI UR4, URZ, UR13, UR4 ;  /* 0x0000000dff047299 */ /* 0x000fe40008011604 */
[----:B------:R-:W-:-:S02]  /*26c0*/  USEL UR5, UR41, UR10, !UP0 ;  /* 0x0000000a29057287 */ /* 0x000fc4000c000000 */
[----:B------:R-:W-:Y:S02]  /*26d0*/  USEL UR6, UR43, UR4, !UP2 ;  /* 0x000000042b067287 */ /* 0x000fe4000d000000 */
[----:B-1----:R-:W-:Y:S01]  /*26e0*/  UIMAD.WIDE.U32 UR10, UR5, UR8, URZ ;  /* 0x00000008050a72a5 */ /* 0x002fe2000f8e00ff */
[----:B------:R-:W-:Y:S01]  /*26f0*/  UMOV UR4, UR19 ;  /* 0x0000001300047c82 */ /* 0x000fe20008000000 */
[----:B------:R-:W-:Y:S02]  /*2700*/  UIMAD.WIDE.U32 UR16, UR40, UR12, URZ ;  /* 0x0000000c281072a5 */ /* 0x000fe4000f8e00ff */
[----:B------:R-:W-:-:S03]  /*2710*/  UIMAD.WIDE.U32 UR18, UR6, UR8, URZ ;  /* 0x00000008061272a5 */ /* 0x000fc6000f8e00ff */
[----:B------:R-:W-:Y:S01]  /*2720*/  UMOV UR10, UR11 ;  /* 0x0000000b000a7c82 */ /* 0x000fe20008000000 */
[----:B------:R-:W-:Y:S02]  /*2730*/  USHF.R.U32.HI UR4, URZ, UR22, UR4 ;  /* 0x00000016ff047299 */ /* 0x000fe40008011604 */
[----:B------:R-:W-:Y:S01]  /*2740*/  @UP3 USHF.R.U32.HI UR5, URZ, UR9, UR10 ;  /* 0x00000009ff053299 */ /* 0x000fe2000801160a */
[----:B------:R-:W-:Y:S01]  /*2750*/  UMOV UR16, UR17 ;  /* 0x0000001100107c82 */ /* 0x000fe20008000000 */
[----:B------:R-:W-:Y:S01]  /*2760*/  UMOV UR18, UR19 ;  /* 0x0000001300127c82 */ /* 0x000fe20008000000 */
[----:B------:R-:W-:Y:S02]  /*2770*/  USHF.R.U32.HI UR13, URZ, UR13, UR16 ;  /* 0x0000000dff0d7299 */ /* 0x000fe40008011610 */
[----:B------:R-:W-:Y:S02]  /*2780*/  USEL UR4, UR39, UR4, !UP0 ;  /* 0x0000000427047287 */ /* 0x000fe4000c000000 */
[----:B------:R-:W-:-:S02]  /*2790*/  @UP3 USHF.R.U32.HI UR6, URZ, UR9, UR18 ;  /* 0x00000009ff063299 */ /* 0x000fc40008011612 */
[----:B------:R-:W-:Y:S02]  /*27a0*/  UIMAD UR10, UR42, UR5, URZ ;  /* 0x000000052a0a72a4 */ /* 0x000fe4000f8e02ff */
[----:B------:R-:W-:Y:S02]  /*27b0*/  USEL UR5, UR40, UR13, !UP2 ;  /* 0x0000000d28057287 */ /* 0x000fe4000d000000 */
[----:B------:R-:W-:Y:S02]  /*27c0*/  UIMAD UR12, UR42, UR6, URZ ;  /* 0x000000062a0c72a4 */ /* 0x000fe4000f8e02ff */
[----:B------:R-:W-:Y:S02]  /*27d0*/  UISETP.GE.AND UP0, UPT, UR4, UR10, UPT ;  /* 0x0000000a0400728c */ /* 0x000fe4000bf06270 */
[----:B------:R-:W-:Y:S02]  /*27e0*/  UIMAD.WIDE.U32 UR10, UR4, UR8, URZ ;  /* 0x00000008040a72a5 */ /* 0x000fe4000f8e00ff */
[----:B------:R-:W-:-:S02]  /*27f0*/  UISETP.GE.OR UP0, UPT, UR5, UR12, UP0 ;  /* 0x0000000c0500728c */ /* 0x000fc40008706670 */
        /* <DEDUP_REMOVED lines=19> */
.L_x_40:
[----:B------:R-:W2:Y:S02]  /*2930*/  LDCU UR4, c[0x0][0xb30] ;  /* 0x00016600ff0477ac */ /* 0x000ea40008000800 */
[----:B--2---:R-:W-:-:S09]  /*2940*/  UISETP.NE.AND UP0, UPT, UR4, 0x1, UPT ;  /* 0x000000010400788c */ /* 0x004fd2000bf05270 */
[----:B------:R-:W-:Y:S05]  /*2950*/  BRA.U UP0, `(.L_x_41) ;  /* 0x0000000100447547 */ /* 0x000fea000b800000 */
[----:B------:R-:W2:Y:S01]  /*2960*/  LDCU.128 UR12, c[0x0][0xb10] ;  /* 0x00016200ff0c77ac */ /* 0x000ea20008000c00 */
[----:B------:R-:W3:Y:S01]  /*2970*/  LDCU UR10, c[0x0][0xb0c] ;  /* 0x00016180ff0a77ac */ /* 0x000ee20008000800 */
[----:B------:R-:W4:Y:S01]  /*2980*/  LDCU UR6, c[0x0][0xb20] ;  /* 0x00016400ff0677ac */ /* 0x000f220008000800 */
[----:B--2---:R-:W-:Y:S02]  /*2990*/  UIMAD.WIDE.U32 UR8, UR40, UR12, URZ ;  /* 0x0000000c280872a5 */ /* 0x004fe4000f8e00ff */
[----:B------:R-:W-:Y:S02]  /*29a0*/  UIMAD.WIDE.U32 UR4, UR39, UR15, URZ ;  /* 0x0000000f270472a5 */ /* 0x000fe4000f8e00ff */
[----:B---3--:R-:W-:Y:S02]  /*29b0*/  UISETP.NE.AND UP2, UPT, UR10, 0x1, UPT ;  /* 0x000000010a00788c */ /* 0x008fe4000bf45270 */
[----:B------:R-:W-:Y:S01]  /*29c0*/  UISETP.NE.AND UP0, UPT, UR14, 0x1, UPT ;  /* 0x000000010e00788c */ /* 0x000fe2000bf05270 */
[----:B------:R-:W-:-:S02]  /*29d0*/  UMOV UR8, UR9 ;  /* 0x0000000900087c82 */ /* 0x000fc40008000000 */
[----:B------:R-:W-:Y:S01]  /*29e0*/  UMOV UR4, UR5 ;  /* 0x0000000500047c82 */ /* 0x000fe20008000000 */
[----:B------:R-:W-:Y:S02]  /*29f0*/  USHF.R.U32.HI UR13, URZ, UR13, UR8 ;  /* 0x0000000dff0d7299 */ /* 0x000fe40008011608 */
[----:B----4-:R-:W-:Y:S02]  /*2a00*/  USHF.R.U32.HI UR4, URZ, UR6, UR4 ;  /* 0x00000006ff047299 */ /* 0x010fe40008011604 */
[----:B------:R-:W-:Y:S02]  /*2a10*/  USEL UR5, UR40, UR13, !UP2 ;  /* 0x0000000d28057287 */ /* 0x000fe4000d000000 */
[----:B------:R-:W-:-:S04]  /*2a20*/  USEL UR4, UR39, UR4, !UP0 ;  /* 0x0000000427047287 */ /* 0x000fc8000c000000 */
[----:B------:R-:W-:Y:S02]  /*2a30*/  UIADD3 UR6, UPT, UPT, UR5, -UR4, URZ ;  /* 0x8000000405067290 */ /* 0x000fe4000fffe0ff */
[----:B------:R-:W-:Y:S02]  /*2a40*/  UIADD3 UR4, UPT, UPT, -UR5, UR4, URZ ;  /* 0x0000000405047290 */ /* 0x000fe4000fffe1ff */
[----:B------:R-:W-:Y:S02]  /*2a50*/  UIMAD UR39, UR6, UR14, UR39 ;  /* 0x0000000e062772a4 */ /* 0x000fe4000f8e0227 */
[----:B------:R-:W-:-:S12]  /*2a60*/  UIMAD UR40, UR4, UR10, UR40 ;  /* 0x0000000a042872a4 */ /* 0x000fd8000f8e0228 */
.L_x_41:
[----:B------:R-:W-:Y:S01]  /*2a70*/  VIADD R11, R11, 0x1 ;  /* 0x000000010b0b7836 */ /* 0x000fe20000000000 */
[----:B------:R-:W-:Y:S02]  /*2a80*/  R2UR UR5, R88 ;  /* 0x00000000580572ca */ /* 0x000fe400000e0000 */
[----:B------:R-:W-:Y:S02]  /*2a90*/  R2UR UR4, R87 ;  /* 0x00000000570472ca */ /* 0x000fe400000e0000 */
[C---:B------:R-:W-:Y:S02]  /*2aa0*/  ISETP.NE.AND P0, PT, R11.reuse, 0x2, PT ;  /* 0x000000020b00780c */ /* 0x040fe40003f05270 */
[----:B------:R-:W-:Y:S02]  /*2ab0*/  PLOP3.LUT P1, PT, PT, PT, PT, 0x80, 0x8 ;  /* 0x000000000008781c */ /* 0x000fe40003f2f070 */
[----:B------:R-:W-:Y:S02]  /*2ac0*/  SEL R3, RZ, 0x1, P0 ;  /* 0x00000001ff037807 */ /* 0x000fe40000000000 */
[----:B------:R-:W-:-:S02]  /*2ad0*/  SEL R11, R11, RZ, P0 ;  /* 0x000000ff0b0b7207 */ /* 0x000fc40000000000 */
[----:B------:R-:W-:Y:S01]  /*2ae0*/  LOP3.LUT R10, R10, R3, RZ, 0x3c, !PT ;  /* 0x000000030a0a7212 */ /* 0x000fe200078e3cff */
[----:B------:R-:W-:Y:S02]  /*2af0*/  UIADD3 UR16, UPT, UPT, UR40, UR5, URZ ;  /* 0x0000000528107290 */ /* 0x000fe4000fffe0ff */
[----:B------:R-:W-:Y:S01]  /*2b00*/  UIADD3 UR20, UPT, UPT, UR39, UR4, URZ ;  /* 0x0000000427147290 */ /* 0x000fe2000fffe0ff */
[----:B------:R-:W-:Y:S11]  /*2b10*/  BRA.U UP1, `(.L_x_42) ;  /* 0xfffffff101447547 */ /* 0x000ff6000b83ffff */
[----:B------:R-:W-:Y:S01]  /*2b20*/  UIADD3 UR21, UPT, UPT, UR21, 0x20, URZ ;  /* 0x0000002015157890 */ /* 0x000fe2000fffe0ff */
[----:B------:R-:W-:-:S03]  /*2b30*/  SHF.L.U32 R3, R12, 0x1f, RZ ;  /* 0x0000001f0c037819 */ /* 0x000fc600000006ff */
[----:B------:R-:W-:-:S09]  /*2b40*/  ULEA UR4, UR7, UR21, 0x3 ;  /* 0x0000001507047291 */ /* 0x000fd2000f8e18ff */
[----:B------:R-:W2:Y:S02]  /*2b50*/  SYNCS.PHASECHK.TRANS64.TRYWAIT P0, [UR4], R3 ;  /* 0x00000003ff0075a7 */ /* 0x000ea40008001104 */
[----:B--2---:R-:W-:Y:S05]  /*2b60*/  @!P0 BRA `(.L_x_43) ;  /* 0x0000006c00e48947 */ /* 0x004fea0003800000 */
.L_x_143:
[----:B------:R-:W-:-:S04]  /*2b70*/  UIADD3 UR4, UPT, UPT, UR7, 0x1, URZ ;  /* 0x0000000107047890 */ /* 0x000fc8000fffe0ff */
[----:B------:R-:W-:-:S04]  /*2b80*/  UISETP.NE.AND UP0, UPT, UR4, 0x4, UPT ;  /* 0x000000040400788c */ /* 0x000fc8000bf05270 */
[----:B------:R-:W-:Y:S02]  /*2b90*/  USEL UR6, URZ, 0x1, UP0 ;  /* 0x00000001ff067887 */ /* 0x000fe40008000000 */
[----:B------:R-:W-:-:S04]  /*2ba0*/  USEL UR4, UR4, URZ, UP0 ;  /* 0x000000ff04047287 */ /* 0x000fc80008000000 */
[----:B------:R-:W-:Y:S01]  /*2bb0*/  ULEA UR5, UR4, UR21, 0x3 ;  /* 0x0000001504057291 */ /* 0x000fe2000f8e18ff */
[----:B------:R-:W-:-:S04]  /*2bc0*/  LOP3.LUT R2, R12, UR6, RZ, 0x3c, !PT ;  /* 0x000000060c027c12 */ /* 0x000fc8000f8e3cff */
[----:B-1----:R-:W-:-:S04]  /*2bd0*/  SHF.L.U32 R3, R2, 0x1f, RZ ;  /* 0x0000001f02037819 */ /* 0x002fc800000006ff */
[----:B------:R-:W1:Y:S02]  /*2be0*/  SYNCS.PHASECHK.TRANS64.TRYWAIT P0, [UR5], R3 ;  /* 0x00000003ff0075a7 */ /* 0x000e640008001105 */
[----:B-1----:R-:W-:Y:S05]  /*2bf0*/  @!P0 BRA `(.L_x_44) ;  /* 0x0000006c00d88947 */ /* 0x002fea0003800000 */
.L_x_145:
        /* <DEDUP_REMOVED lines=9> */
.L_x_147:
[----:B------:R-:W-:-:S04]  /*2c90*/  UIADD3 UR4, UPT, UPT, UR4, 0x1, URZ ;  /* 0x0000000104047890 */ /* 0x000fc8000fffe0ff */
[----:B------:R-:W-:-:S04]  /*2ca0*/  UISETP.NE.AND UP0, UPT, UR4, 0x4, UPT ;  /* 0x000000040400788c */ /* 0x000fc8000bf05270 */
[----:B------:R-:W-:Y:S02]  /*2cb0*/  USEL UR5, URZ, 0x1, UP0 ;  /* 0x00000001ff057887 */ /* 0x000fe40008000000 */
[----:B------:R-:W-:-:S04]  /*2cc0*/  USEL UR4, UR4, URZ, UP0 ;  /* 0x000000ff04047287 */ /* 0x000fc80008000000 */
[----:B------:R-:W-:Y:S01]  /*2cd0*/  ULEA UR4, UR4, UR21, 0x3 ;  /* 0x0000001504047291 */ /* 0x000fe2000f8e18ff */
[----:B-1----:R-:W-:-:S04]  /*2ce0*/  LOP3.LUT R3, R2, UR5, RZ, 0x3c, !PT ;  /* 0x0000000502037c12 */ /* 0x002fc8000f8e3cff */
[----:B------:R-:W-:Y:S01]  /*2cf0*/  SHF.L.U32 R3, R3, 0x1f, RZ ;  /* 0x0000001f03037819 */ /* 0x000fe200000006ff */
[----:B------:R-:W-:-:S07]  /*2d00*/  IMAD.U32 R0, RZ, RZ, UR4 ;  /* 0x00000004ff007e24 */ /* 0x000fce000f8e00ff */
.L_x_46:
[----:B-1----:R1:W2:Y:S02]  /*2d10*/  SYNCS.PHASECHK.TRANS64.TRYWAIT P0, [R0+URZ], R3 ;  /* 0x00000003000075a7 */ /* 0x0022a400080011ff */
[----:B--2---:R-:W-:Y:S05]  /*2d20*/  @!P0 NANOSLEEP.SYNCS 0x989680 ;  /* 0x009896800000895d */ /* 0x004fea0003900000 */
[----:B------:R-:W2:Y:S02]  /*2d30*/  @!P0 SYNCS.PHASECHK.TRANS64 P0, [R0+URZ], R3 ;  /* 0x00000003000085a7 */ /* 0x000ea400080010ff */
[----:B--2---:R-:W-:Y:S05]  /*2d40*/  @P0 EXIT ;  /* 0x000000000000094d */ /* 0x004fea0003800000 */
[----:B------:R-:W-:Y:S05]  /*2d50*/  BRA `(.L_x_46) ;  /* 0xfffffffc00ec7947 */ /* 0x000fea000383ffff */
.L_x_22:
[----:B------:R-:W1:Y:S02]  /*2d60*/  S2UR UR4, SR_CgaCtaId ;  /* 0x00000000000479c3 */ /* 0x000e640000008800 */
[----:B-1----:R-:W-:-:S04]  /*2d70*/  UISETP.NE.AND UP0, UPT, UR4, URZ, UPT ;  /* 0x000000ff0400728c */ /* 0x002fc8000bf05270 */
[----:B------:R-:W-:-:S09]  /*2d80*/  UISETP.NE.OR UP0, UPT, UR17, 0x1, UP0 ;  /* 0x000000011100788c */ /* 0x000fd20008705670 */
[----:B------:R-:W-:Y:S05]  /*2d90*/  BRA.U UP0, `(.L_x_47) ;  /* 0x00000005004c7547 */ /* 0x000fea000b800000 */
[----:B------:R-:W1:Y:S01]  /*2da0*/  S2UR UR5, SR_CgaCtaId ;  /* 0x00000000000579c3 */ /* 0x000e620000008800 */
[----:B------:R-:W-:Y:S01]  /*2db0*/  UMOV UR4, 0x400 ;  /* 0x0000040000047882 */ /* 0x000fe20000000000 */
[----:B------:R-:W-:Y:S01]  /*2dc0*/  ISETP.GE.U32.AND P2, PT, R0, 0x10, PT ;  /* 0x000000100000780c */ /* 0x000fe20003f46070 */
[----:B------:R-:W-:Y:S01]  /*2dd0*/  IMAD.MOV.U32 R12, RZ, RZ, 0x1 ;  /* 0x00000001ff0c7424 */ /* 0x000fe200078e00ff */
[----:B------:R-:W-:Y:S02]  /*2de0*/  CS2R R10, SRZ ;  /* 0x00000000000a7805 */ /* 0x000fe4000001ff00 */
[----:B------:R-:W-:Y:S01]  /*2df0*/  CS2R R8, SRZ ;  /* 0x0000000000087805 */ /* 0x000fe2000001ff00 */
[----:B-1----:R-:W-:-:S03]  /*2e00*/  ULEA UR6, UR5, UR4, 0x18 ;  /* 0x0000000405067291 */ /* 0x002fc6000f8ec0ff */
[----:B------:R-:W-:-:S09]  /*2e10*/  UMOV UR5, URZ ;  /* 0x000000ff00057c82 */ /* 0x000fd20008000000 */
.L_x_51:
[----:B------:R-:W-:Y:S02]  /*2e20*/  LEA R2, R8, UR6, 0x3 ;  /* 0x0000000608027c11 */ /* 0x000fe4000f8e18ff */
[----:B------:R-:W-:-:S03]  /*2e30*/  SHF.L.U32 R5, R9, 0x1f, RZ ;  /* 0x0000001f09057819 */ /* 0x000fc600000006ff */
[----:B------:R-:W-:Y:S01]  /*2e40*/  VIADD R4, R2, 0x100 ;  /* 0x0000010002047836 */ /* 0x000fe20000000000 */
[----:B------:R-:W1:Y:S02]  /*2e50*/  SYNCS.PHASECHK.TRANS64.TRYWAIT P0, [R2+URZ+0xf0], R5 ;  /* 0x0000f005020075a7 */ /* 0x000e6400080011ff */
[----:B-1----:R-:W-:Y:S05]  /*2e60*/  @!P0 BRA `(.L_x_48) ;  /* 0x0000006c006c8947 */ /* 0x002fea0003800000 */
.L_x_148:
[----:B------:R-:W-:Y:S01]  /*2e70*/  ULEA UR4, UR5, UR6, 0x3 ;  /* 0x0000000605047291 */ /* 0x000fe2000f8e18ff */
[----:B------:R-:W-:Y:S02]  /*2e80*/  PRMT R4, RZ, 0x654, R4 ;  /* 0x00000654ff047816 */ /* 0x000fe40000000004 */
[----:B-1----:R-:W-:Y:S01]  /*2e90*/  SHF.L.U32 R5, R12, 0x1f, RZ ;  /* 0x0000001f0c057819 */ /* 0x002fe200000006ff */
[----:B------:R-:W-:Y:S01]  /*2ea0*/  UIADD3 UR7, UPT, UPT, UR4, 0x90, URZ ;  /* 0x0000009004077890 */ /* 0x000fe2000fffe0ff */
[----:B------:R1:W-:Y:S05]  /*2eb0*/  SYNCS.ARRIVE.TRANS64.RED.A1T0 RZ, [R4+URZ], RZ ;  /* 0x000000ff04ff79a7 */ /* 0x0003ea00081004ff */
[----:B------:R-:W-:Y:S01]  /*2ec0*/  IMAD.U32 R7, RZ, RZ, UR7 ;  /* 0x00000007ff077e24 */ /* 0x000fe2000f8e00ff */
[----:B------:R-:W2:Y:S04]  /*2ed0*/  SYNCS.PHASECHK.TRANS64.TRYWAIT P0, [UR4+0xa0], R5 ;  /* 0x0000a005ff0075a7 */ /* 0x000ea80008001104 */
[----:B------:R-:W-:Y:S01]  /*2ee0*/  PRMT R6, R0, 0x654, R7 ;  /* 0x0000065400067816 */ /* 0x000fe20000000007 */
[----:B-1----:R-:W-:Y:S01]  /*2ef0*/  @!P2 IMAD.MOV.U32 R4, RZ, RZ, 0x10 ;  /* 0x00000010ff04a424 */ /* 0x002fe200078e00ff */
[----:B--2---:R-:W-:Y:S06]  /*2f00*/  @!P0 BRA `(.L_x_49) ;  /* 0x0000006c00588947 */ /* 0x004fec0003800000 */
.L_x_150:
[----:B------:R-:W-:Y:S01]  /*2f10*/  ULEA UR8, UR5, UR6, 0x4 ;  /* 0x0000000605087291 */ /* 0x000fe2000f8e20ff */
[----:B------:R-:W-:Y:S01]  /*2f20*/  SEL R3, R6, R3, !P2 ;  /* 0x0000000306037207 */ /* 0x000fe20005000000 */
[----:B------:R-:W-:Y:S01]  /*2f30*/  UIADD3 UR9, UPT, UPT, UR4, 0x90, URZ ;  /* 0x0000009004097890 */ /* 0x000fe2000fffe0ff */
[----:B-1----:R-:W-:Y:S01]  /*2f40*/  LEA R2, R11, UR6, 0x3 ;  /* 0x000000060b027c11 */ /* 0x002fe2000f8e18ff */
[----:B------:R-:W-:Y:S01]  /*2f50*/  UIADD3 UR8, UPT, UPT, UR8, 0x120, URZ ;  /* 0x0000012008087890 */ /* 0x000fe2000fffe0ff */
[----:B------:R-:W-:Y:S01]  /*2f60*/  SHF.L.U32 R5, R10, 0x1f, RZ ;  /* 0x0000001f0a057819 */ /* 0x000fe200000006ff */
[----:B------:R1:W-:Y:S01]  /*2f70*/  @!P2 SYNCS.ARRIVE.TRANS64.RED RZ, [R3+URZ], R4 ;  /* 0x0000000403ffa9a7 */ /* 0x0003e200080004ff */
[----:B------:R-:W-:Y:S01]  /*2f80*/  UIADD3 UR4, UPT, UPT, UR5, 0x1, URZ ;  /* 0x0000000105047890 */ /* 0x000fe2000fffe0ff */
[----:B------:R-:W-:-:S03]  /*2f90*/  VIADD R8, R8, 0x1 ;  /* 0x0000000108087836 */ /* 0x000fc60000000000 */
[----:B------:R-:W-:Y:S02]  /*2fa0*/  UISETP.NE.AND UP0, UPT, UR4, 0x2, UPT ;  /* 0x000000020400788c */ /* 0x000fe4000bf05270 */
[----:B------:R-:W-:Y:S06]  /*2fb0*/  UGETNEXTWORKID.BROADCAST [UR8], [UR9] ;  /* 0x00000000080073ca */ /* 0x000fec0008000100 */
[----:B------:R-:W-:Y:S01]  /*2fc0*/  USEL UR7, URZ, 0x1, UP0 ;  /* 0x00000001ff077887 */ /* 0x000fe20008000000 */
[----:B------:R-:W-:Y:S01]  /*2fd0*/  ISETP.NE.AND P0, PT, R8, 0x2, PT ;  /* 0x000000020800780c */ /* 0x000fe20003f05270 */
[----:B------:R-:W-:Y:S01]  /*2fe0*/  USEL UR5, UR4, URZ, UP0 ;  /* 0x000000ff04057287 */ /* 0x000fe20008000000 */
[----:B------:R-:W2:Y:S03]  /*2ff0*/  SYNCS.PHASECHK.TRANS64.TRYWAIT P1, [R2+URZ+0x90], R5 ;  /* 0x00009005020075a7 */ /* 0x000ea600080211ff */
[----:B------:R-:W-:Y:S01]  /*3000*/  LOP3.LUT R12, R12, UR7, RZ, 0x3c, !PT ;  /* 0x000000070c0c7c12 */ /* 0x000fe2000f8e3cff */
[----:B-12---:R-:W-:Y:S07]  /*3010*/  @!P1 BRA `(.L_x_50) ;  /* 0x0000006c002c9947 */ /* 0x006fee0003800000 */
.L_x_151:
[C---:B------:R-:W-:Y:S01]  /*3020*/  LEA R4, R11.reuse, UR6, 0x4 ;  /* 0x000000060b047c11 */ /* 0x040fe2000f8e20ff */
[----:B-1----:R-:W-:Y:S01]  /*3030*/  VIADD R2, R2, 0xa0 ;  /* 0x000000a002027836 */ /* 0x002fe20000000000 */
[----:B------:R-:W-:Y:S01]  /*3040*/  SEL R8, R8, RZ, P0 ;  /* 0x000000ff08087207 */ /* 0x000fe20000000000 */
[----:B------:R-:W-:-:S03]  /*3050*/  VIADD R11, R11, 0x1 ;  /* 0x000000010b0b7836 */ /* 0x000fc60000000000 */
[----:B------:R-:W1:Y:S01]  /*3060*/  LDS.128 R4, [R4+0x120] ;  /* 0x0001200004047984 */ /* 0x000e620000000c00 */
[----:B------:R-:W-:Y:S02]  /*3070*/  PRMT R2, RZ, 0x654, R2 ;  /* 0x00000654ff027816 */ /* 0x000fe40000000002 */
[C---:B------:R-:W-:Y:S01]  /*3080*/  ISETP.NE.AND P1, PT, R11.reuse, 0x2, PT ;  /* 0x000000020b00780c */ /* 0x040fe20003f25270 */
[----:B------:R-:W-:Y:S01]  /*3090*/  @!PT LDS RZ, [RZ] ;  /* 0x00000000fffff984 */ /* 0x000fe20000000800 */
[----:B------:R-:W-:Y:S01]  /*30a0*/  @!PT LDS RZ, [RZ] ;  /* 0x00000000fffff984 */ /* 0x000fe20000000800 */
[----:B------:R-:W-:Y:S01]  /*30b0*/  @!PT LDS RZ, [RZ] ;  /* 0x00000000fffff984 */ /* 0x000fe20000000800 */
[----:B------:R-:W-:Y:S01]  /*30c0*/  @!PT LDS RZ, [RZ] ;  /* 0x00000000fffff984 */ /* 0x000fe20000000800 */
[----:B------:R2:W-:Y:S06]  /*30d0*/  MEMBAR.ALL.CTA ;  /* 0x0000000000007992 */ /* 0x0005ec0000008000 */
[----:B--2---:R-:W2:Y:S01]  /*30e0*/  FENCE.VIEW.ASYNC.S ;  /* 0x00000000000073c6 */ /* 0x004ea20000000000 */
[----:B------:R-:W-:Y:S01]  /*30f0*/  SEL R11, R11, RZ, P1 ;  /* 0x000000ff0b0b7207 */ /* 0x000fe20000800000 */
[----:B--2---:R2:W-:Y:S01]  /*3100*/  SYNCS.ARRIVE.TRANS64.RED.A1T0 RZ, [R2+URZ], RZ ;  /* 0x000000ff02ff79a7 */ /* 0x0045e200081004ff */
[----:B-1----:R-:W-:-:S02]  /*3110*/  LOP3.LUT P3, RZ, R6, 0x1, RZ, 0xc0, !PT ;  /* 0x0000000106ff7812 */ /* 0x002fc4000786c0ff */
[----:B------:R-:W-:-:S04]  /*3120*/  SEL R5, RZ, 0x1, P1 ;  /* 0x00000001ff057807 */ /* 0x000fc80000800000 */
[----:B------:R-:W-:Y:S02]  /*3130*/  LOP3.LUT R10, R10, R5, RZ, 0x3c, !PT ;  /* 0x000000050a0a7212 */ /* 0x000fe400078e3cff */
[----:B--2---:R-:W-:-:S04]  /*3140*/  SEL R2, RZ, 0x1, P0 ;  /* 0x00000001ff027807 */ /* 0x004fc80000000000 */
[----:B------:R-:W-:Y:S01]  /*3150*/  LOP3.LUT R9, R9, R2, RZ, 0x3c, !PT ;  /* 0x0000000209097212 */ /* 0x000fe200078e3cff */
[----:B------:R-:W-:Y:S06]  /*3160*/  @P3 BRA `(.L_x_51) ;  /* 0xfffffffc002c3947 */ /* 0x000fec000383ffff */
[----:B------:R-:W-:Y:S01]  /*3170*/  ULEA UR4, UR5, UR6, 0x3 ;  /* 0x0000000605047291 */ /* 0x000fe2000f8e18ff */
[----:B------:R-:W-:-:S08]  /*3180*/  SHF.L.U32 R3, R12, 0x1f, RZ ;  /* 0x0000001f0c037819 */ /* 0x000fd000000006ff */
[----:B------:R-:W1:Y:S02]  /*3190*/  SYNCS.PHASECHK.TRANS64 P0, [UR4+0xa0], R3 ;  /* 0x0000a003ff0075a7 */ /* 0x000e640008001004 */
[----:B-1----:R-:W-:Y:S05]  /*31a0*/  @P0 BRA `(.L_x_52) ;  /* 0x0000000000080947 */ /* 0x002fea0003800000 */
[----:B------:R-:W1:Y:S02]  /*31b0*/  SYNCS.PHASECHK.TRANS64.TRYWAIT P0, [UR4+0xa0], R3 ;  /* 0x0000a003ff0075a7 */ /* 0x000e640008001104 */
[----:B-1----:R-:W-:Y:S05]  /*31c0*/  @!P0 BRA `(.L_x_53) ;  /* 0x0000006800d48947 */ /* 0x002fea0003800000 */
.L_x_52:
[----:B------:R-:W-:-:S04]  /*31d0*/  UIADD3 UR7, UPT, UPT, UR5, 0x1, URZ ;  /* 0x0000000105077890 */ /* 0x000fc8000fffe0ff */
[----:B------:R-:W-:-:S04]  /*31e0*/  UISETP.NE.AND UP0, UPT, UR7, 0x2, UPT ;  /* 0x000000020700788c */ /* 0x000fc8000bf05270 */
[----:B------:R-:W-:Y:S02]  /*31f0*/  USEL UR8, URZ, 0x1, UP0 ;  /* 0x00000001ff087887 */ /* 0x000fe40008000000 */
[----:B------:R-:W-:-:S04]  /*3200*/  USEL UR7, UR7, URZ, UP0 ;  /* 0x000000ff07077287 */ /* 0x000fc80008000000 */
[----:B------:R-:W-:Y:S01]  /*3210*/  ULEA UR7, UR7, UR6, 0x3 ;  /* 0x0000000607077291 */ /* 0x000fe2000f8e18ff */
[----:B-1----:R-:W-:-:S04]  /*3220*/  LOP3.LUT R3, R12, UR8, RZ, 0x3c, !PT ;  /* 0x000000080c037c12 */ /* 0x002fc8000f8e3cff */
[----:B------:R-:W-:-:S04]  /*3230*/  SHF.L.U32 R0, R3, 0x1f, RZ ;  /* 0x0000001f03007819 */ /* 0x000fc800000006ff */
[----:B------:R-:W1:Y:S02]  /*3240*/  SYNCS.PHASECHK.TRANS64 P0, [UR7+0xa0], R0 ;  /* 0x0000a000ff0075a7 */ /* 0x000e640008001007 */
[----:B-1----:R-:W-:Y:S05]  /*3250*/  @P0 EXIT ;  /* 0x000000000000094d */ /* 0x002fea0003800000 */
[----:B------:R-:W-:Y:S02]  /*3260*/  SHF.L.U32 R3, R3, 0x1f, RZ ;  /* 0x0000001f03037819 */ /* 0x000fe400000006ff */
[----:B------:R-:W-:-:S07]  /*3270*/  MOV R0, UR7 ;  /* 0x0000000700007c02 */ /* 0x000fce0008000f00 */
.L_x_54:
[----:B-1----:R1:W2:Y:S02]  /*3280*/  SYNCS.PHASECHK.TRANS64.TRYWAIT P0, [R0+URZ+0xa0], R3 ;  /* 0x0000a003000075a7 */ /* 0x0022a400080011ff */
[----:B--2---:R-:W-:Y:S05]  /*3290*/  @!P0 NANOSLEEP.SYNCS 0x989680 ;  /* 0x009896800000895d */ /* 0x004fea0003900000 */
[----:B------:R-:W2:Y:S02]  /*32a0*/  @!P0 SYNCS.PHASECHK.TRANS64 P0, [R0+URZ+0xa0], R3 ;  /* 0x0000a003000085a7 */ /* 0x000ea400080010ff */
[----:B--2---:R-:W-:Y:S05]  /*32b0*/  @P0 EXIT ;  /* 0x000000000000094d */ /* 0x004fea0003800000 */
[----:B------:R-:W-:Y:S05]  /*32c0*/  BRA `(.L_x_54) ;  /* 0xfffffffc00ec7947 */ /* 0x000fea000383ffff */
.L_x_47:
[----:B------:R-:W-:Y:S05]  /*32d0*/  BRA.U UP4, `(.L_x_55) ;  /* 0x0000000d04d87547 */ /* 0x000fea000b800000 */
[----:B------:R-:W1:Y:S01]  /*32e0*/  S2UR UR7, SR_CgaCtaId ;  /* 0x00000000000779c3 */ /* 0x000e620000008800 */
[----:B------:R-:W-:Y:S01]  /*32f0*/  UMOV UR4, 0x40 ;  /* 0x0000004000047882 */ /* 0x000fe20000000000 */
[----:B------:R-:W-:Y:S01]  /*3300*/  NOP ;  /* 0x0000000000007918 */ /* 0x000fe20000000000 */
[----:B------:R-:W-:Y:S01]  /*3310*/  UMOV UR6, 0x400 ;  /* 0x0000040000067882 */ /* 0x000fe20000000000 */
[----:B-1----:R-:W-:Y:S02]  /*3320*/  ULEA UR5, UR7, UR4, 0x18 ;  /* 0x0000000407057291 */ /* 0x002fe4000f8ec0ff */
[----:B------:R-:W-:-:S07]  /*3330*/  ULEA UR6, UR7, UR6, 0x18 ;  /* 0x0000000607067291 */ /* 0x000fce000f8ec0ff */
[----:B------:R-:W1:Y:S02]  /*3340*/  LDS.U8 R0, [UR5+0x1c] ;  /* 0x00001c05ff007984 */ /* 0x000e640008000000 */
[----:B-1----:R-:W-:-:S13]  /*3350*/  ISETP.NE.AND P0, PT, R0, RZ, PT ;  /* 0x000000ff0000720c */ /* 0x002fda0003f05270 */
[----:B------:R-:W-:Y:S05]  /*3360*/  @P0 BRA `(.L_x_56) ;  /* 0x0000000000580947 */ /* 0x000fea0003800000 */
[----:B------:R-:W-:-:S13]  /*3370*/  ELECT P0, URZ, PT ;  /* 0x0000000000ff782f */ /* 0x000fda0003800000 */
[----:B------:R-:W-:Y:S05]  /*3380*/  @!P0 BRA `(.L_x_57) ;  /* 0x0000000000608947 */ /* 0x000fea0003800000 */
[----:B------:R-:W-:Y:S01]  /*3390*/  UMOV UR4, 0x10 ;  /* 0x0000001000047882 */ /* 0x000fe20000000000 */
[----:B------:R-:W-:Y:S01]  /*33a0*/  HFMA2 R0, -RZ, RZ, 0, 5.9604644775390625e-08 ;  /* 0x00000001ff007431 */ /* 0x000fe200000001ff */
[----:B------:R-:W-:-:S03]  /*33b0*/  MOV R3, 0xffff ;  /* 0x0000ffff00037802 */ /* 0x000fc60000000f00 */
[----:B------:R-:W-:Y:S04]  /*33c0*/  DEPBAR.LE SB1, 0x36 ;  /* 0x00009d800000791a */ /* 0x000fe80000000000 */
[----:B------:R-:W1:Y:S02]  /*33d0*/  UTCATOMSWS.FIND_AND_SET.ALIGN UP0, UR4, UR4 ;  /* 0x00000004000475e3 */ /* 0x000e640008000800 */
[----:B-1----:R-:W-:Y:S01]  /*33e0*/  MOV R4, UR4 ;  /* 0x0000000400047c02 */ /* 0x002fe20008000f00 */
[----:B------:R-:W-:Y:S06]  /*33f0*/  BRA.U UP0, `(.L_x_58) ;  /* 0x0000000100187547 */ /* 0x000fec000b800000 */
.L_x_59:
[----:B------:R-:W-:Y:S05]  /*3400*/  NANOSLEEP 0x64 ;  /* 0x000000640000795d */ /* 0x000fea0003800000 */
[----:B------:R-:W-:-:S05]  /*3410*/  UMOV UR4, 0x10 ;  /* 0x0000001000047882 */ /* 0x000fca0000000000 */
[----:B------:R-:W-:Y:S04]  /*3420*/  DEPBAR.LE SB1, 0x36 ;  /* 0x00009d800000791a */ /* 0x000fe80000000000 */
[----:B------:R-:W1:Y:S02]  /*3430*/  UTCATOMSWS.FIND_AND_SET.ALIGN UP0, UR4, UR4 ;  /* 0x00000004000475e3 */ /* 0x000e640008000800 */
[----:B-1----:R-:W-:Y:S01]  /*3440*/  MOV R4, UR4 ;  /* 0x0000000400047c02 */ /* 0x002fe20008000f00 */
[----:B------:R-:W-:Y:S05]  /*3450*/  BRA.U !UP0, `(.L_x_59) ;  /* 0xfffffffd08e87547 */ /* 0x000fea000b83ffff */
.L_x_58:
[-C--:B------:R-:W-:Y:S02]  /*3460*/  SHF.L.U32 R3, R3, R4.reuse, RZ ;  /* 0x0000000403037219 */ /* 0x080fe400000006ff */
[----:B------:R-:W-:Y:S01]  /*3470*/  SHF.L.U32 R0, R0, R4, RZ ;  /* 0x0000000400007219 */ /* 0x000fe200000006ff */
[----:B------:R-:W-:Y:S02]  /*3480*/  IMAD.SHL.U32 R4, R4, 0x20, RZ ;  /* 0x0000002004047824 */ /* 0x000fe400078e00ff */
[----:B------:R1:W-:Y:S04]  /*3490*/  ATOMS.OR RZ, [UR5+0x14], R3 ;  /* 0x00001403ffff798c */ /* 0x0003e8000b000005 */
[----:B------:R1:W-:Y:S04]  /*34a0*/  ATOMS.OR RZ, [UR5+0x18], R0 ;  /* 0x00001800ffff798c */ /* 0x0003e8000b000005 */
[----:B------:R1:W-:Y:S01]  /*34b0*/  STS [UR6+0x140], R4 ;  /* 0x00014004ff007988 */ /* 0x0003e20008000806 */
[----:B------:R-:W-:Y:S05]  /*34c0*/  BRA `(.L_x_57) ;  /* 0x0000000000107947 */ /* 0x000fea0003800000 */
.L_x_56:
[----:B------:R-:W-:Y:S02]  /*34d0*/  MOV R0, 0xffffffff ;  /* 0xffffffff00007802 */ /* 0x000fe40000000f00 */
[----:B------:R-:W-:-:S03]  /*34e0*/  MOV R4, 0x3510 ;  /* 0x0000351000047802 */ /* 0x000fc60000000f00 */
[----:B------:R1:W-:Y:S04]  /*34f0*/  STS [UR6+0x140], R0 ;  /* 0x00014000ff007988 */ /* 0x0003e80008000806 */
[----:B-1---5:R-:W-:Y:S05]  /*3500*/  CALL.REL.NOINC `($__internal_1_$__cuda_sm10x_tcgen05_guardrail_trap_phase_invalid_during_alloc) ;  /* 0x00000070001c7944 */ /* 0x022fea0003c00000 */
.L_x_57:
[----:B------:R-:W-:Y:S05]  /*3510*/  WARPSYNC.ALL ;  /* 0x0000000000007948 */ /* 0x000fea0003800000 */
[----:B------:R-:W2:Y:S01]  /*3520*/  S2UR UR4, SR_CgaCtaId ;  /* 0x00000000000479c3 */ /* 0x000ea20000008800 */
[----:B------:R-:W-:Y:S01]  /*3530*/  UMOV UR26, 0x400 ;  /* 0x00000400001a7882 */ /* 0x000fe20000000000 */
[----:B------:R-:W-:-:S06]  /*3540*/  NOP ;  /* 0x0000000000007918 */ /* 0x000fcc0000000000 */
[----:B------:R-:W-:Y:S06]  /*3550*/  BAR.ARV 0x6, 0xa0 ;  /* 0x0182800000007b1d */ /* 0x000fec0000002000 */
[----:B------:R-:W3:Y:S01]  /*3560*/  LDCU UR5, c[0x0][0x38c] ;  /* 0x00007180ff0577ac */ /* 0x000ee20008000800 */
[----:B------:R-:W-:Y:S01]  /*3570*/  LOP3.LUT R2, R2, 0xffff, RZ, 0xc0, !PT ;  /* 0x0000ffff02027812 */ /* 0x000fe200078ec0ff */
[----:B------:R-:W-:Y:S01]  /*3580*/  IMAD.MOV.U32 R11, RZ, RZ, 0x1 ;  /* 0x00000001ff0b7424 */ /* 0x000fe200078e00ff */
[----:B------:R-:W-:Y:S01]  /*3590*/  CS2R R8, SRZ ;  /* 0x0000000000087805 */ /* 0x000fe2000001ff00 */
[----:B------:R-:W4:Y:S01]  /*35a0*/  LDCU UR7, c[0x0][0x38c] ;  /* 0x00007180ff0777ac */ /* 0x000f220008000800 */
[----:B------:R-:W-:Y:S01]  /*35b0*/  R2UR UR27, R2 ;  /* 0x00000000021b72ca */ /* 0x000fe200000e0000 */
[----:B------:R-:W-:Y:S01]  /*35c0*/  IMAD.MOV.U32 R10, RZ, RZ, RZ ;  /* 0x000000ffff0a7224 */ /* 0x000fe200078e00ff */
[----:B------:R-:W-:Y:S01]  /*35d0*/  UMOV UR30, URZ ;  /* 0x000000ff001e7c82 */ /* 0x000fe20008000000 */
[----:B------:R-:W-:Y:S01]  /*35e0*/  UMOV UR24, URZ ;  /* 0x000000ff00187c82 */ /* 0x000fe20008000000 */
[----:B--2---:R-:W-:Y:S01]  /*35f0*/  ULEA UR26, UR4, UR26, 0x18 ;  /* 0x0000001a041a7291 */ /* 0x004fe2000f8ec0ff */
[----:B------:R-:W-:Y:S01]  /*3600*/  UMOV UR38, 0x0 ;  /* 0x0000000000267882 */ /* 0x000fe20000000000 */
[----:B------:R-:W-:-:S02]  /*3610*/  UMOV UR39, 0x4400010 ;  /* 0x0440001000277882 */ /* 0x000fc40000000000 */
[----:B------:R-:W-:Y:S02]  /*3620*/  UIADD3 UR4, UPT, UPT, UR26, 0x8800, URZ ;  /* 0x000088001a047890 */ /* 0x000fe4000fffe0ff */
[----:B------:R-:W-:Y:S02]  /*3630*/  UIADD3 UR6, UPT, UPT, UR26, 0x10800, URZ ;  /* 0x000108001a067890 */ /* 0x000fe4000fffe0ff */
[----:B---3--:R-:W-:Y:S01]  /*3640*/  UIADD3 UR5, UPT, UPT, UR5, 0x3f, URZ ;  /* 0x0000003f05057890 */ /* 0x008fe2000fffe0ff */
[----:B-1----:R-:W1:Y:S01]  /*3650*/  LDS R0, [UR26+0x140] ;  /* 0x0001401aff007984 */ /* 0x002e620008000800 */
[----:B------:R-:W-:Y:S01]  /*3660*/  UMOV UR36, 0x0 ;  /* 0x0000000000247882 */ /* 0x000fe20000000000 */
[----:B------:R-:W-:Y:S01]  /*3670*/  UMOV UR37, 0x4400010 ;  /* 0x0440001000257882 */ /* 0x000fe20000000000 */
[----:B------:R-:W-:Y:S02]  /*3680*/  USHF.R.S32.HI UR40, URZ, 0x1f, UR5 ;  /* 0x0000001fff287899 */ /* 0x000fe40008011405 */
[----:B----4-:R-:W-:-:S02]  /*3690*/  UISETP.GE.AND UP4, UPT, UR7, 0x1, UPT ;  /* 0x000000010700788c */ /* 0x010fc4000bf86270 */
[----:B------:R-:W-:Y:S02]  /*36a0*/  ULEA.HI UR40, UR40, UR5, URZ, 0x6 ;  /* 0x0000000528287291 */ /* 0x000fe4000f8f30ff */
[----:B------:R-:W-:Y:S02]  /*36b0*/  USHF.R.U32.HI UR5, URZ, 0x4, UR4 ;  /* 0x00000004ff057899 */ /* 0x000fe40008011604 */
[----:B------:R-:W-:Y:S02]  /*36c0*/  USHF.R.S32.HI UR40, URZ, 0x6, UR40 ;  /* 0x00000006ff287899 */ /* 0x000fe40008011428 */
[----:B------:R-:W-:Y:S02]  /*36d0*/  USHF.R.U32.HI UR4, URZ, 0x4, UR6 ;  /* 0x00000004ff047899 */ /* 0x000fe40008011606 */
[----:B------:R-:W-:Y:S02]  /*36e0*/  UISETP.LT.AND UP0, UPT, UR40, 0x1, UPT ;  /* 0x000000012800788c */ /* 0x000fe4000bf01270 */
[----:B------:R-:W-:-:S02]  /*36f0*/  ULOP3.LUT UR5, UR5, 0x3fff, URZ, 0xc0, !UPT ;  /* 0x00003fff05057892 */ /* 0x000fc4000f8ec0ff */
[----:B------:R-:W-:Y:S02]  /*3700*/  ULOP3.LUT UR4, UR4, 0x3fff, URZ, 0xc0, !UPT ;  /* 0x00003fff04047892 */ /* 0x000fe4000f8ec0ff */
[----:B------:R-:W-:Y:S02]  /*3710*/  USEL UR41, UR40, 0x1, !UP0 ;  /* 0x0000000128297887 */ /* 0x000fe4000c000000 */
[----:B------:R-:W-:Y:S02]  /*3720*/  ULOP3.LUT UR28, UR5, 0x10000, URZ, 0xfc, !UPT ;  /* 0x00010000051c7892 */ /* 0x000fe4000f8efcff */
[----:B------:R-:W-:Y:S02]  /*3730*/  ULOP3.LUT UR29, UR4, 0x10000, URZ, 0xfc, !UPT ;  /* 0x00010000041d7892 */ /* 0x000fe4000f8efcff */
[----:B------:R-:W-:Y:S01]  /*3740*/  UIADD3 UR41, UPT, UPT, -UR41, URZ, URZ ;  /* 0x000000ff29297290 */ /* 0x000fe2000fffe1ff */
[----:B------:R-:W-:Y:S01]  /*3750*/  UMOV UR34, 0x0 ;  /* 0x0000000000227882 */ /* 0x000fe20000000000 */
[----:B------:R-:W-:Y:S01]  /*3760*/  UMOV UR35, 0x4400010 ;  /* 0x0440001000237882 */ /* 0x000fe20000000000 */
[----:B------:R-:W-:Y:S01]  /*3770*/  UMOV UR32, 0x0 ;  /* 0x0000000000207882 */ /* 0x000fe20000000000 */
[----:B------:R-:W-:Y:S01]  /*3780*/  UMOV UR33, 0x4400010 ;  /* 0x0440001000217882 */ /* 0x000fe20000000000 */
[----:B-1----:R-:W-:-:S15]  /*3790*/  R2UR UR42, R0 ;  /* 0x00000000002a72ca */ /* 0x002fde00000e0000 */
.L_x_66:
[----:B------:R-:W-:Y:S02]  /*37a0*/  LEA R0, R10, UR26, 0x3 ;  /* 0x0000001a0a007c11 */ /* 0x000fe4000f8e18ff */
[----:B------:R-:W-:Y:S02]  /*37b0*/  SHF.L.U32 R5, R9, 0x1f, RZ ;  /* 0x0000001f09057819 */ /* 0x000fe400000006ff */
[----:B------:R-:W-:Y:S01]  /*37c0*/  PLOP3.LUT P0, PT, PT, PT, UP4, 0x80, 0x8 ;  /* 0x000000000008781c */ /* 0x000fe20003f0f048 */
[----:B------:R-:W-:Y:S01]  /*37d0*/  VIADD R3, R0, 0xa0 ;  /* 0x000000a000037836 */ /* 0x000fe20000000000 */
[----:B-1----:R-:W1:Y:S02]  /*37e0*/  SYNCS.PHASECHK.TRANS64.TRYWAIT P1, [R0+URZ+0x90], R5 ;  /* 0x00009005000075a7 */ /* 0x002e6400080211ff */
[----:B-1-3--:R-:W-:Y:S09]  /*37f0*/  @!P1 BRA `(.L_x_60) ;  /* 0x0000006400609947 */ /* 0x00aff20003800000 */
.L_x_153:
[----:B------:R-:W-:Y:S01]  /*3800*/  LEA R4, R10, UR26, 0x4 ;  /* 0x0000001a0a047c11 */ /* 0x000fe2000f8e20ff */
[----:B------:R-:W-:Y:S01]  /*3810*/  @UP4 ULEA UR4, UR24, UR26, 0x3 ;  /* 0x0000001a18044291 */ /* 0x000fe2000f8e18ff */
[----:B------:R-:W-:Y:S01]  /*3820*/  PLOP3.LUT P2, PT, PT, PT, PT, 0x80, 0x8 ;  /* 0x000000000008781c */ /* 0x000fe20003f4f070 */
[----:B------:R-:W-:Y:S01]  /*3830*/  ULEA UR31, UR30, UR26, 0x3 ;  /* 0x0000001a1e1f7291 */ /* 0x000fe2000f8e18ff */
[----:B------:R-:W-:Y:S02]  /*3840*/  PRMT R3, RZ, 0x654, R3 ;  /* 0x00000654ff037816 */ /* 0x000fe40000000003 */
[----:B-1----:R-:W1:Y:S01]  /*3850*/  LDS.128 R4, [R4+0x120] ;  /* 0x0001200004047984 */ /* 0x002e620000000c00 */
[----:B------:R-:W-:Y:S02]  /*3860*/  @P0 SHF.L.U32 R2, R8, 0x1f, RZ ;  /* 0x0000001f08020819 */ /* 0x000fe400000006ff */
[----:B------:R-:W-:Y:S01]  /*3870*/  SHF.L.U32 R0, R11, 0x1f, RZ ;  /* 0x0000001f0b007819 */ /* 0x000fe200000006ff */
[----:B------:R-:W-:Y:S01]  /*3880*/  @!PT LDS RZ, [RZ] ;  /* 0x00000000fffff984 */ /* 0x000fe20000000800 */
[----:B------:R-:W-:Y:S01]  /*3890*/  @!PT LDS RZ, [RZ] ;  /* 0x00000000fffff984 */ /* 0x000fe20000000800 */
[----:B------:R-:W-:Y:S01]  /*38a0*/  @!PT LDS RZ, [RZ] ;  /* 0x00000000fffff984 */ /* 0x000fe20000000800 */
[----:B------:R-:W-:Y:S01]  /*38b0*/  @!PT LDS RZ, [RZ] ;  /* 0x00000000fffff984 */ /* 0x000fe20000000800 */
[----:B------:R2:W-:Y:S06]  /*38c0*/  MEMBAR.ALL.CTA ;  /* 0x0000000000007992 */ /* 0x0005ec0000008000 */
[----:B--2---:R-:W2:Y:S02]  /*38d0*/  FENCE.VIEW.ASYNC.S ;  /* 0x00000000000073c6 */ /* 0x004ea40000000000 */
[----:B--2---:R2:W-:Y:S01]  /*38e0*/  SYNCS.ARRIVE.TRANS64.RED.A1T0 RZ, [R3+URZ], RZ ;  /* 0x000000ff03ff79a7 */ /* 0x0045e200081004ff */
[----:B------:R2:W3:Y:S01]  /*38f0*/  @P0 SYNCS.PHASECHK.TRANS64.TRYWAIT P2, [UR4], R2 ;  /* 0x00000002ff0005a7 */ /* 0x0004e20008041104 */
[----:B------:R-:W-:Y:S01]  /*3900*/  ULEA.HI UR4, UR30, UR30, URZ, 0x1 ;  /* 0x0000001e1e047291 */ /* 0x000fe2000f8f08ff */
[----:B-1----:R-:W-:-:S03]  /*3910*/  LOP3.LUT P1, RZ, R6, 0x1, RZ, 0xc0, !PT ;  /* 0x0000000106ff7812 */ /* 0x002fc6000782c0ff */
[----:B------:R-:W-:Y:S02]  /*3920*/  USHF.L.U32 UR11, UR4, 0x7, URZ ;  /* 0x00000007040b7899 */ /* 0x000fe400080006ff */
[----:B------:R-:W-:Y:S02]  /*3930*/  ULOP3.LUT UR4, UR4, 0xffe, URZ, 0xc0, !UPT ;  /* 0x00000ffe04047892 */ /* 0x000fe4000f8ec0ff */
[----:B------:R-:W-:Y:S02]  /*3940*/  ULOP3.LUT UR11, UR11, 0xffffff00, URZ, 0xc0, !UPT ;  /* 0xffffff000b0b7892 */ /* 0x000fe4000f8ec0ff */
[----:B------:R-:W-:Y:S02]  /*3950*/  UIADD3 UR4, UPT, UPT, -UR4, UR30, URZ ;  /* 0x0000001e04047290 */ /* 0x000fe4000fffe1ff */
[----:B------:R-:W-:Y:S01]  /*3960*/  UIADD3 UR11, UPT, UPT, UR42, UR11, URZ ;  /* 0x0000000b2a0b7290 */ /* 0x000fe2000fffe0ff */
[----:B------:R-:W1:Y:S03]  /*3970*/  SYNCS.PHASECHK.TRANS64.TRYWAIT P0, [UR31+0xd0], R0 ;  /* 0x0000d000ff0075a7 */ /* 0x000e66000800111f */
[----:B------:R-:W-:Y:S01]  /*3980*/  ULEA UR11, UR4, UR11, 0x14 ;  /* 0x0000000b040b7291 */ /* 0x000fe2000f8ea0ff */
[----:B-123--:R-:W-:Y:S11]  /*3990*/  @!P0 BRA `(.L_x_61) ;  /* 0x00000064000c8947 */ /* 0x00eff60003800000 */
.L_x_155:
[----:B------:R-:W-:Y:S01]  /*39a0*/  IADD3 R10, PT, PT, R10, 0x1, RZ ;  /* 0x000000010a0a7810 */ /* 0x000fe20007ffe0ff */
[----:B------:R-:W-:Y:S06]  /*39b0*/  BRA.U !UP4, `(.L_x_62) ;  /* 0x000000010cc07547 */ /* 0x000fec000b800000 */
[----:B------:R-:W-:Y:S01]  /*39c0*/  UPLOP3.LUT UP2, UPT, UPT, UPT, UPT, 0x40, 0x4 ;  /* 0x000000000004789c */ /* 0x000fe20003f4e870 */
[----:B------:R-:W-:Y:S01]  /*39d0*/  UMOV UR23, UR41 ;  /* 0x0000002900177c82 */ /* 0x000fe20008000000 */
[----:B------:R-:W-:Y:S01]  /*39e0*/  UMOV UR22, UR40 ;  /* 0x0000002800167c82 */ /* 0x000fe20008000000 */
[----:B------:R-:W-:-:S08]  /*39f0*/  UMOV UR10, UR24 ;  /* 0x00000018000a7c82 */ /* 0x000fd00008000000 */
.L_x_65:
[----:B------:R-:W-:Y:S02]  /*3a00*/  UIADD3 UR23, UPT, UPT, UR23, 0x1, URZ ;  /* 0x0000000117177890 */ /* 0x000fe4000fffe0ff */
[----:B--2---:R-:W-:Y:S02]  /*3a10*/  ULEA UR5, UR10, UR26, 0x3 ;  /* 0x0000001a0a057291 */ /* 0x004fe4000f8e18ff */
[----:B------:R-:W-:Y:S01]  /*3a20*/  UISETP.NE.AND UP3, UPT, UR23, URZ, UPT ;  /* 0x000000ff1700728c */ /* 0x000fe2000bf65270 */
[----:B---3--:R-:W-:Y:S10]  /*3a30*/  @P2 BRA `(.L_x_63) ;  /* 0x00000000000c2947 */ /* 0x008ff40003800000 */
[----:B-1----:R-:W-:Y:S04]  /*3a40*/  SHF.L.U32 R3, R8, 0x1f, RZ ;  /* 0x0000001f08037819 */ /* 0x002fe800000006ff */
[----:B------:R-:W1:Y:S02]  /*3a50*/  SYNCS.PHASECHK.TRANS64.TRYWAIT P0, [UR5], R3 ;  /* 0x00000003ff0075a7 */ /* 0x000e640008001105 */
[----:B-1----:R-:W-:Y:S05]  /*3a60*/  @!P0 BRA `(.L_x_64) ;  /* 0x0000006000f08947 */ /* 0x002fea0003800000 */
.L_x_63:
[----:B------:R-:W-:Y:S01]  /*3a70*/  UISETP.NE.AND UP0, UPT, UR22, 0x1, UPT ;  /* 0x000000011600788c */ /* 0x000fe2000bf05270 */
[----:B------:R-:W-:Y:S01]  /*3a80*/  PLOP3.LUT P2, PT, PT, PT, PT, 0x80, 0x8 ;  /* 0x000000000008781c */ /* 0x000fe20003f4f070 */
[----:B------:R-:W-:Y:S02]  /*3a90*/  UIADD3 UR4, UPT, UPT, UR10, 0x1, URZ ;  /* 0x000000010a047890 */ /* 0x000fe4000fffe0ff */
[----:B------:R-:W-:Y:S02]  /*3aa0*/  UIADD3 UR25, UPT, UPT, UR5, 0x20, URZ ;  /* 0x0000002005197890 */ /* 0x000fe4000fffe0ff */
[----:B------:R-:W-:Y:S01]  /*3ab0*/  UISETP.NE.AND UP1, UPT, UR4, 0x4, UPT ;  /* 0x000000040400788c */ /* 0x000fe2000bf25270 */
[----:B------:R-:W-:Y:S01]  /*3ac0*/  PLOP3.LUT P0, PT, PT, PT, UP0, 0x80, 0x8 ;  /* 0x000000000008781c */ /* 0x000fe20003f0f008 */
[----:B------:R-:W-:Y:S02]  /*3ad0*/  UIADD3 UR22, UPT, UPT, UR22, -0x1, URZ ;  /* 0xffffffff16167890 */ /* 0x000fe4000fffe0ff */
[----:B------:R-:W-:Y:S02]  /*3ae0*/  USEL UR6, URZ, 0x1, UP1 ;  /* 0x00000001ff067887 */ /* 0x000fe40008800000 */
[----:B------:R-:W-:Y:S01]  /*3af0*/  USEL UR24, UR4, URZ, UP1 ;  /* 0x000000ff04187287 */ /* 0x000fe20008800000 */
[----:B------:R-:W-:Y:S01]  /*3b00*/  UMOV UR7, 0x40004040 ;  /* 0x4000404000077882 */ /* 0x000fe20000000000 */
[----:B------:R-:W-:Y:S02]  /*3b10*/  UMOV UR5, 0x40004040 ;  /* 0x4000404000057882 */ /* 0x000fe40000000000 */
[----:B------:R-:W-:Y:S01]  /*3b20*/  @UP0 ULEA UR4, UR24, UR26, 0x3 ;  /* 0x0000001a18040291 */ /* 0x000fe2000f8e18ff */
[----:B------:R-:W-:Y:S01]  /*3b30*/  LOP3.LUT R8, R8, UR6, RZ, 0x3c, !PT ;  /* 0x0000000608087c12 */ /* 0x000fe2000f8e3cff */
[----:B------:R-:W-:Y:S01]  /*3b40*/  ULEA UR6, UR10, UR29, 0xb ;  /* 0x0000001d0a067291 */ /* 0x000fe2000f8e58ff */
[----:B------:R-:W-:Y:S02]  /*3b50*/  UMOV UR21, 0x40004040 ;  /* 0x4000404000157882 */ /* 0x000fe40000000000 */
[----:B-1----:R-:W-:Y:S01]  /*3b60*/  @P0 SHF.L.U32 R0, R8, 0x1f, RZ ;  /* 0x0000001f08000819 */ /* 0x002fe200000006ff */
[----:B------:R-:W-:Y:S02]  /*3b70*/  UIADD3 UR20, UPT, UPT, UR6, 0x2, URZ ;  /* 0x0000000206147890 */ /* 0x000fe4000fffe0ff */
[----:B------:R-:W-:Y:S01]  /*3b80*/  UIADD3 UR16, UPT, UPT, UR6, 0x4, URZ ;  /* 0x0000000406107890 */ /* 0x000fe2000fffe0ff */
[----:B------:R2:W3:Y:S01]  /*3b90*/  @P0 SYNCS.PHASECHK.TRANS64.TRYWAIT P2, [UR4], R0 ;  /* 0x00000000ff0005a7 */ /* 0x0004e20008041104 */
[----:B------:R-:W-:Y:S02]  /*3ba0*/  ULEA UR4, UR10, UR28, 0x9 ;  /* 0x0000001c0a047291 */ /* 0x000fe4000f8e48ff */
[----:B------:R-:W-:Y:S02]  /*3bb0*/  UIADD3 UR12, UPT, UPT, UR6, 0x6, URZ ;  /* 0x00000006060c7890 */ /* 0x000fe4000fffe0ff */
[----:B------:R-:W-:Y:S02]  /*3bc0*/  UIADD3 UR18, UPT, UPT, UR4, 0x2, URZ ;  /* 0x0000000204127890 */ /* 0x000fe4000fffe0ff */
[----:B------:R-:W-:Y:S02]  /*3bd0*/  UIADD3 UR14, UPT, UPT, UR4, 0x4, URZ ;  /* 0x00000004040e7890 */ /* 0x000fe4000fffe0ff */
[----:B------:R-:W-:Y:S01]  /*3be0*/  UIADD3 UR8, UPT, UPT, UR4, 0x6, URZ ;  /* 0x0000000604087890 */ /* 0x000fe2000fffe0ff */
[----:B------:R2:W-:Y:S01]  /*3bf0*/  UTCHMMA gdesc[UR4], gdesc[UR6], tmem[UR11], tmem[UR38], idesc[UR39], UP2 ;  /* 0x00ff2606040075ea */ /* 0x0005e2000900000b */
[----:B------:R-:W-:Y:S01]  /*3c00*/  UPLOP3.LUT UP2, UPT, UPT, UPT, UPT, 0x80, 0x8 ;  /* 0x000000000008789c */ /* 0x000fe20003f4f070 */
[----:B------:R-:W-:Y:S01]  /*3c10*/  UMOV UR19, 0x40004040 ;  /* 0x4000404000137882 */ /* 0x000fe20000000000 */
[----:B------:R-:W-:Y:S01]  /*3c20*/  UMOV UR17, 0x40004040 ;  /* 0x4000404000117882 */ /* 0x000fe20000000000 */
[----:B------:R2:W-:Y:S01]  /*3c30*/  UTCHMMA gdesc[UR18], gdesc[UR20], tmem[UR11], tmem[UR36], idesc[UR37], UPT ;  /* 0x00ff2414120075ea */ /* 0x0005e2000b80000b */
[----:B------:R-:W-:Y:S01]  /*3c40*/  UMOV UR15, 0x40004040 ;  /* 0x40004040000f7882 */ /* 0x000fe20000000000 */
[----:B------:R-:W-:Y:S01]  /*3c50*/  UMOV UR13, 0x40004040 ;  /* 0x40004040000d7882 */ /* 0x000fe20000000000 */
[----:B------:R-:W-:Y:S01]  /*3c60*/  UMOV UR9, 0x40004040 ;  /* 0x4000404000097882 */ /* 0x000fe20000000000 */
[----:B------:R2:W-:Y:S01]  /*3c70*/  UTCHMMA gdesc[UR14], gdesc[UR16], tmem[UR11], tmem[UR34], idesc[UR35], UPT ;  /* 0x00ff22100e0075ea */ /* 0x0005e2000b80000b */
[----:B------:R2:W-:Y:S01]  /*3c80*/  UTCHMMA gdesc[UR8], gdesc[UR12], tmem[UR11], tmem[UR32], idesc[UR33], UPT ;  /* 0x00ff200c080075ea */ /* 0x0005e2000b80000b */
[----:B------:R2:W-:Y:S01]  /*3c90*/  UTCBAR.MULTICAST [UR25], URZ, UR27 ;  /* 0x000000ff190073e9 */ /* 0x0005e2000800081b */
[----:B------:R-:W-:Y:S01]  /*3ca0*/  UMOV UR10, UR24 ;  /* 0x00000018000a7c82 */ /* 0x000fe20008000000 */
[----:B------:R-:W-:Y:S05]  /*3cb0*/  BRA.U UP3, `(.L_x_65) ;  /* 0xfffffffd03507547 */ /* 0x000fea000b83ffff */
.L_x_62:
[----:B--2---:R-:W-:Y:S01]  /*3cc0*/  UIADD3 UR4, UPT, UPT, UR30, 0x1, URZ ;  /* 0x000000011e047890 */ /* 0x004fe2000fffe0ff */
[C---:B------:R-:W-:Y:S01]  /*3cd0*/  ISETP.NE.AND P0, PT, R10.reuse, 0x2, PT ;  /* 0x000000020a00780c */ /* 0x040fe20003f05270 */
[----:B------:R-:W-:Y:S02]  /*3ce0*/  UIADD3 UR5, UPT, UPT, UR31, 0xb0, URZ ;  /* 0x000000b01f057890 */ /* 0x000fe4000fffe0ff */
[----:B------:R-:W-:Y:S01]  /*3cf0*/  UISETP.NE.AND UP0, UPT, UR4, 0x4, UPT ;  /* 0x000000040400788c */ /* 0x000fe2000bf05270 */
[----:B-1----:R-:W-:Y:S02]  /*3d00*/  SEL R0, RZ, 0x1, P0 ;  /* 0x00000001ff007807 */ /* 0x002fe40000000000 */
[----:B------:R-:W-:Y:S01]  /*3d10*/  SEL R10, R10, RZ, P0 ;  /* 0x000000ff0a0a7207 */ /* 0x000fe20000000000 */
[----:B------:R-:W-:Y:S01]  /*3d20*/  USEL UR6, URZ, 0x1, UP0 ;  /* 0x00000001ff067887 */ /* 0x000fe20008000000 */
[----:B------:R-:W-:Y:S01]  /*3d30*/  LOP3.LUT R9, R9, R0, RZ, 0x3c, !PT ;  /* 0x0000000009097212 */ /* 0x000fe200078e3cff */
[----:B------:R-:W-:Y:S01]  /*3d40*/  USEL UR30, UR4, URZ, UP0 ;  /* 0x000000ff041e7287 */ /* 0x000fe20008000000 */
[----:B------:R1:W-:Y:S03]  /*3d50*/  UTCBAR [UR5], URZ ;  /* 0x000000ff050073e9 */ /* 0x0003e600080000ff */
[----:B------:R-:W-:Y:S01]  /*3d60*/  LOP3.LUT R11, R11, UR6, RZ, 0x3c, !PT ;  /* 0x000000060b0b7c12 */ /* 0x000fe2000f8e3cff */
[----:B------:R-:W-:Y:S07]  /*3d70*/  @P1 BRA `(.L_x_66) ;  /* 0xfffffff800881947 */ /* 0x000fee000383ffff */
[----:B------:R-:W2:Y:S01]  /*3d80*/  S2UR UR8, SR_CgaCtaId ;  /* 0x00000000000879c3 */ /* 0x000ea20000008800 */
[----:B------:R-:W-:Y:S01]  /*3d90*/  ELECT P0, URZ, PT ;  /* 0x0000000000ff782f */ /* 0x000fe20003800000 */
[----:B------:R-:W-:Y:S01]  /*3da0*/  IMAD.MOV.U32 R0, RZ, RZ, 0x1 ;  /* 0x00000001ff007424 */ /* 0x000fe200078e00ff */
[----:B------:R-:W-:Y:S01]  /*3db0*/  UIADD3 UR26, UPT, UPT, UR26, 0xd0, URZ ;  /* 0x000000d01a1a7890 */ /* 0x000fe2000fffe0ff */
[----:B------:R-:W-:Y:S01]  /*3dc0*/  SHF.L.U32 R3, R11, 0x1f, RZ ;  /* 0x0000001f0b037819 */ /* 0x000fe200000006ff */
[----:B------:R-:W-:-:S03]  /*3dd0*/  UMOV UR4, 0x40 ;  /* 0x0000004000047882 */ /* 0x000fc60000000000 */
[----:B------:R-:W-:Y:S01]  /*3de0*/  UVIRTCOUNT.DEALLOC.SMPOOL 0x80 ;  /* 0x000000800000784c */ /* 0x000fe20000000000 */
[----:B--2---:R-:W-:Y:S02]  /*3df0*/  ULEA UR8, UR8, UR4, 0x18 ;  /* 0x0000000408087291 */ /* 0x004fe4000f8ec0ff */
[----:B------:R-:W-:-:S07]  /*3e00*/  ULEA UR4, UR30, UR26, 0x3 ;  /* 0x0000001a1e047291 */ /* 0x000fce000f8e18ff */
[----:B------:R2:W-:Y:S02]  /*3e10*/  @P0 STS.U8 [UR8+0x1c], R0 ;  /* 0x00001c00ff000988 */ /* 0x0005e40008000008 */
[----:B------:R-:W4:Y:S02]  /*3e20*/  SYNCS.PHASECHK.TRANS64.TRYWAIT P0, [UR4], R3 ;  /* 0x00000003ff0075a7 */ /* 0x000f240008001104 */
[----:B--2-4-:R-:W-:Y:S05]  /*3e30*/  @!P0 BRA `(.L_x_67) ;  /* 0x0000006000148947 */ /* 0x014fea0003800000 */
.L_x_158:
[----:B------:R-:W-:-:S04]  /*3e40*/  UIADD3 UR4, UPT, UPT, UR30, 0x1, URZ ;  /* 0x000000011e047890 */ /* 0x000fc8000fffe0ff */
[----:B------:R-:W-:-:S04]  /*3e50*/  UISETP.NE.AND UP0, UPT, UR4, 0x4, UPT ;  /* 0x000000040400788c */ /* 0x000fc8000bf05270 */
[----:B------:R-:W-:Y:S02]  /*3e60*/  USEL UR6, URZ, 0x1, UP0 ;  /* 0x00000001ff067887 */ /* 0x000fe40008000000 */
[----:B------:R-:W-:-:S04]  /*3e70*/  USEL UR4, UR4, URZ, UP0 ;  /* 0x000000ff04047287 */ /* 0x000fc80008000000 */
[----:B-1----:R-:W-:Y:S01]  /*3e80*/  ULEA UR5, UR4, UR26, 0x3 ;  /* 0x0000001a04057291 */ /* 0x002fe2000f8e18ff */
[----:B------:R-:W-:-:S04]  /*3e90*/  LOP3.LUT R2, R11, UR6, RZ, 0x3c, !PT ;  /* 0x000000060b027c12 */ /* 0x000fc8000f8e3cff */
[----:B--2---:R-:W-:-:S04]  /*3ea0*/  SHF.L.U32 R3, R2, 0x1f, RZ ;  /* 0x0000001f02037819 */ /* 0x004fc800000006ff */
[----:B------:R-:W1:Y:S02]  /*3eb0*/  SYNCS.PHASECHK.TRANS64.TRYWAIT P0, [UR5], R3 ;  /* 0x00000003ff0075a7 */ /* 0x000e640008001105 */
[----:B-1----:R-:W-:Y:S05]  /*3ec0*/  @!P0 BRA `(.L_x_68) ;  /* 0x0000006000088947 */ /* 0x002fea0003800000 */
.L_x_160:
        /* <DEDUP_REMOVED lines=9> */
.L_x_162:
[----:B------:R-:W-:-:S04]  /*3f60*/  UIADD3 UR4, UPT, UPT, UR4, 0x1, URZ ;  /* 0x0000000104047890 */ /* 0x000fc8000fffe0ff */
[----:B------:R-:W-:-:S04]  /*3f70*/  UISETP.NE.AND UP0, UPT, UR4, 0x4, UPT ;  /* 0x000000040400788c */ /* 0x000fc8000bf05270 */
[----:B------:R-:W-:Y:S02]  /*3f80*/  USEL UR5, URZ, 0x1, UP0 ;  /* 0x00000001ff057887 */ /* 0x000fe40008000000 */
[----:B------:R-:W-:-:S04]  /*3f90*/  USEL UR4, UR4, URZ, UP0 ;  /* 0x000000ff04047287 */ /* 0x000fc80008000000 */
[----:B------:R-:W-:Y:S01]  /*3fa0*/  ULEA UR4, UR4, UR26, 0x3 ;  /* 0x0000001a04047291 */ /* 0x000fe2000f8e18ff */
[----:B-1----:R-:W-:-:S04]  /*3fb0*/  LOP3.LUT R3, R2, UR5, RZ, 0x3c, !PT ;  /* 0x0000000502037c12 */ /* 0x002fc8000f8e3cff */
[----:B------:R-:W-:-:S04]  /*3fc0*/  SHF.L.U32 R3, R3, 0x1f, RZ ;  /* 0x0000001f03037819 */ /* 0x000fc800000006ff */
[----:B------:R-:W1:Y:S02]  /*3fd0*/  SYNCS.PHASECHK.TRANS64.TRYWAIT P0, [UR4], R3 ;  /* 0x00000003ff0075a7 */ /* 0x000e640008001104 */
[----:B-1----:R-:W-:Y:S05]  /*3fe0*/  @!P0 BRA `(.L_x_70) ;  /* 0x0000005c00f08947 */ /* 0x002fea0003800000 */
.L_x_164:
[----:B------:R-:W-:Y:S01]  /*3ff0*/  NOP ;  /* 0x0000000000007918 */ /* 0x000fe20000000000 */
[----:B-1----:R-:W1:Y:S01]  /*4000*/  LDS R0, [UR8+0x14] ;  /* 0x00001408ff007984 */ /* 0x002e620008000800 */
[----:B------:R-:W-:Y:S01]  /*4010*/  ULOP3.LUT UR4, UR42, 0xffff, URZ, 0xc0, !UPT ;  /* 0x0000ffff2a047892 */ /* 0x000fe2000f8ec0ff */
[----:B------:R-:W-:Y:S01]  /*4020*/  UMOV UR5, 0xffff ;  /* 0x0000ffff00057882 */ /* 0x000fe20000000000 */
[----:B------:R-:W-:Y:S02]  /*4030*/  UMOV UR6, 0x1 ;  /* 0x0000000100067882 */ /* 0x000fe40000000000 */
[----:B------:R-:W-:-:S04]  /*4040*/  USHF.R.U32.HI UR4, URZ, 0x5, UR4 ;  /* 0x00000005ff047899 */ /* 0x000fc80008011604 */
[----:B------:R-:W-:Y:S02]  /*4050*/  USHF.L.U32 UR5, UR5, UR4, URZ ;  /* 0x0000000405057299 */ /* 0x000fe400080006ff */
[----:B------:R-:W-:-:S04]  /*4060*/  USHF.L.U32 UR4, UR6, UR4, URZ ;  /* 0x0000000406047299 */ /* 0x000fc800080006ff */
[----:B-1----:R-:W-:-:S04]  /*4070*/  LOP3.LUT R0, R0, UR5, RZ, 0xc0, !PT ;  /* 0x0000000500007c12 */ /* 0x002fc8000f8ec0ff */
[----:B------:R-:W-:-:S13]  /*4080*/  ISETP.NE.AND P0, PT, R0, UR5, PT ;  /* 0x0000000500007c0c */ /* 0x000fda000bf05270 */
[----:B------:R-:W-:Y:S05]  /*4090*/  @P0 BRA `(.L_x_71) ;  /* 0x0000000000580947 */ /* 0x000fea0003800000 */
[----:B------:R-:W1:Y:S02]  /*40a0*/  LDS R0, [UR8+0x18] ;  /* 0x00001808ff007984 */ /* 0x000e640008000800 */
[----:B-1----:R-:W-:-:S04]  /*40b0*/  LOP3.LUT R0, R0, UR4, RZ, 0xc0, !PT ;  /* 0x0000000400007c12 */ /* 0x002fc8000f8ec0ff */
[----:B------:R-:W-:-:S13]  /*40c0*/  ISETP.NE.AND P0, PT, R0, UR4, PT ;  /* 0x0000000400007c0c */ /* 0x000fda000bf05270 */
[----:B------:R-:W-:Y:S05]  /*40d0*/  @P0 BRA `(.L_x_72) ;  /* 0x00000000003c0947 */ /* 0x000fea0003800000 */
[----:B------:R-:W1:Y:S01]  /*40e0*/  S2R R2, SR_LANEID ;  /* 0x0000000000027919 */ /* 0x000e620000000000 */
[----:B------:R-:W-:Y:S01]  /*40f0*/  ULOP3.LUT UR5, URZ, UR5, URZ, 0x33, !UPT ;  /* 0x00000005ff057292 */ /* 0x000fe2000f8e33ff */
[----:B------:R-:W-:Y:S01]  /*4100*/  LOP3.LUT R4, RZ, UR4, RZ, 0x33, !PT ;  /* 0x00000004ff047c12 */ /* 0x000fe2000f8e33ff */
[----:B------:R-:W-:Y:S02]  /*4110*/  VOTEU.ANY UR4, UPT, PT ;  /* 0x0000000000047886 */ /* 0x000fe400038e0100 */
[----:B------:R-:W-:Y:S01]  /*4120*/  UFLO.U32 UR4, UR4 ;  /* 0x00000004000472bd */ /* 0x000fe200080e0000 */
[----:B------:R-:W2:Y:S01]  /*4130*/  REDUX UR6, R4 ;  /* 0x00000000040673c4 */ /* 0x000ea20000000000 */
[----:B------:R-:W-:-:S06]  /*4140*/  IMAD.U32 R0, RZ, RZ, UR5 ;  /* 0x00000005ff007e24 */ /* 0x000fcc000f8e00ff */
[----:B------:R4:W-:Y:S01]  /*4150*/  UTCATOMSWS.AND URZ, UR5 ;  /* 0x0000000500ff79e3 */ /* 0x0009e20008000000 */
[----:B------:R-:W3:Y:S01]  /*4160*/  REDUX UR7, R0 ;  /* 0x00000000000773c4 */ /* 0x000ee20000000000 */
[----:B-1----:R-:W-:Y:S01]  /*4170*/  ISETP.EQ.U32.AND P0, PT, R2, UR4, PT ;  /* 0x0000000402007c0c */ /* 0x002fe2000bf02070 */
[----:B--2---:R-:W-:Y:S01]  /*4180*/  IMAD.U32 R2, RZ, RZ, UR6 ;  /* 0x00000006ff027e24 */ /* 0x004fe2000f8e00ff */
[----:B---3--:R-:W-:-:S11]  /*4190*/  MOV R3, UR7 ;  /* 0x0000000700037c02 */ /* 0x008fd60008000f00 */
[----:B------:R4:W-:Y:S04]  /*41a0*/  @P0 ATOMS.AND RZ, [UR8+0x14], R3 ;  /* 0x00001403ffff098c */ /* 0x0009e8000a800008 */
[----:B------:R4:W-:Y:S01]  /*41b0*/  @P0 ATOMS.AND RZ, [UR8+0x18], R2 ;  /* 0x00001802ffff098c */ /* 0x0009e2000a800008 */
[----:B------:R-:W-:Y:S05]  /*41c0*/  BRA `(.L_x_73) ;  /* 0x0000000000147947 */ /* 0x000fea0003800000 */
.L_x_72:
[----:B------:R-:W-:Y:S02]  /*41d0*/  MOV R2, 0x41f0 ;  /* 0x000041f000027802 */ /* 0x000fe40000000f00 */
[----:B---3-5:R-:W-:Y:S05]  /*41e0*/  CALL.REL.NOINC `($__internal_0_$__cuda_sm10x_tcgen05_guardrail_trap_col_being_dealloced_not_returned_by_alloc) ;  /* 0x0000006000d87944 */ /* 0x028fea0003c00000 */
[----:B------:R-:W-:Y:S05]  /*41f0*/  BRA `(.L_x_73) ;  /* 0x0000000000087947 */ /* 0x000fea0003800000 */
.L_x_71:
[----:B------:R-:W-:Y:S02]  /*4200*/  MOV R2, 0x4220 ;  /* 0x0000422000027802 */ /* 0x000fe40000000f00 */
[----:B---3-5:R-:W-:Y:S05]  /*4210*/  CALL.REL.NOINC `($__internal_2_$__cuda_sm10x_tcgen05_guardrail_trap_unallocated_columns_being_dealloced) ;  /* 0x0000006000e47944 */ /* 0x028fea0003c00000 */
.L_x_73:
[----:B------:R-:W-:Y:S01]  /*4220*/  NOP ;  /* 0x0000000000007918 */ /* 0x000fe20000000000 */
[----:B----4-:R-:W-:Y:S05]  /*4230*/  EXIT ;  /* 0x000000000000794d */ /* 0x010fea0003800000 */
.L_x_55:
[----:B------:R-:W-:-:S09]  /*4240*/  UISETP.NE.OR UP0, UPT, UR17, 0x3, !UP3 ;  /* 0x000000031100788c */ /* 0x000fd2000df05670 */
[----:B------:R-:W-:Y:S05]  /*4250*/  BRA.U UP0, `(.L_x_74) ;  /* 0x00000011005c7547 */ /* 0x000fea000b800000 */
[----:B------:R-:W1:Y:S01]  /*4260*/  S2UR UR10, SR_CgaCtaId ;  /* 0x00000000000a79c3 */ /* 0x000e620000008800 */
[----:B------:R-:W2:Y:S01]  /*4270*/  LDCU UR31, c[0x0][0x370] ;  /* 0x00006e00ff1f77ac */ /* 0x000ea20008000800 */
[----:B------:R-:W-:Y:S02]  /*4280*/  HFMA2 R13, -RZ, RZ, 0, 0 ;  /* 0x00000000ff0d7431 */ /* 0x000fe400000001ff */
[----:B------:R-:W-:Y:S01]  /*4290*/  IMAD.MOV.U32 R15, RZ, RZ, 0x1 ;  /* 0x00000001ff0f7424 */ /* 0x000fe200078e00ff */
[----:B------:R-:W-:Y:S01]  /*42a0*/  MOV R7, 0x2000 ;  /* 0x0000200000077802 */ /* 0x000fe20000000f00 */
[----:B------:R-:W2:Y:S01]  /*42b0*/  LDCU.128 UR44, c[0x0][0xb10] ;  /* 0x00016200ff2c77ac */ /* 0x000ea20008000c00 */
[----:B------:R-:W-:Y:S01]  /*42c0*/  IMAD.MOV.U32 R14, RZ, RZ, RZ ;  /* 0x000000ffff0e7224 */ /* 0x000fe200078e00ff */
[----:B------:R-:W3:Y:S01]  /*42d0*/  LDC.64 R16, c[0x0][0x348] ;  /* 0x0000d200ff107b82 */ /* 0x000ee20000000a00 */
[----:B------:R-:W4:Y:S01]  /*42e0*/  LDCU UR30, c[0x0][0x374] ;  /* 0x00006e80ff1e77ac */ /* 0x000f220008000800 */
[----:B------:R-:W1:Y:S06]  /*42f0*/  LDCU UR15, c[0x0][0xb0c] ;  /* 0x00016180ff0f77ac */ /* 0x000e6c0008000800 */
[----:B------:R-:W3:Y:S01]  /*4300*/  LDC.64 R2, c[0x0][0x888] ;  /* 0x00022200ff027b82 */ /* 0x000ee20000000a00 */
[----:B------:R-:W3:Y:S01]  /*4310*/  LDCU UR49, c[0x0][0xb20] ;  /* 0x00016400ff3177ac */ /* 0x000ee20008000800 */
[----:B------:R-:W3:Y:S06]  /*4320*/  LDCU UR4, c[0x0][0xb30] ;  /* 0x00016600ff0477ac */ /* 0x000eec0008000800 */
[----:B------:R-:W3:Y:S01]  /*4330*/  LDC.64 R4, c[0x0][0x890] ;  /* 0x00022400ff047b82 */ /* 0x000ee20000000a00 */
[----:B------:R-:W-:Y:S01]  /*4340*/  UMOV UR21, 0x400 ;  /* 0x0000040000157882 */ /* 0x000fe20000000000 */
[----:B--2---:R-:W-:-:S02]  /*4350*/  UIMAD.WIDE.U32 UR6, UR31, UR44, URZ ;  /* 0x0000002c1f0672a5 */ /* 0x004fc4000f8e00ff */
[----:B----4-:R-:W-:Y:S02]  /*4360*/  UIMAD.WIDE.U32 UR8, UR30, UR47, URZ ;  /* 0x0000002f1e0872a5 */ /* 0x010fe4000f8e00ff */
[----:B-1----:R-:W-:Y:S02]  /*4370*/  ULEA UR21, UR10, UR21, 0x18 ;  /* 0x000000150a157291 */ /* 0x002fe4000f8ec0ff */
[----:B------:R-:W-:Y:S02]  /*4380*/  UPLOP3.LUT UP3, UPT, UPT, UPT, UPT, 0x40, 0x4 ;  /* 0x000000000004789c */ /* 0x000fe40003f6e870 */
[----:B------:R-:W-:Y:S02]  /*4390*/  UIADD3 UR37, UPT, UPT, UR21, 0x58, URZ ;  /* 0x0000005815257890 */ /* 0x000fe4000fffe0ff */
[----:B------:R-:W-:Y:S02]  /*43a0*/  UIADD3 UR33, UPT, UPT, UR21, 0x40, URZ ;  /* 0x0000004015217890 */ /* 0x000fe4000fffe0ff */
[----:B------:R-:W-:-:S02]  /*43b0*/  UIADD3 UR25, UPT, UPT, UR21, 0x48, URZ ;  /* 0x0000004815197890 */ /* 0x000fc4000fffe0ff */
[----:B------:R-:W-:Y:S01]  /*43c0*/  UIADD3 UR17, UPT, UPT, UR21, 0x50, URZ ;  /* 0x0000005015117890 */ /* 0x000fe2000fffe0ff */
[----:B------:R-:W-:Y:S01]  /*43d0*/  UMOV UR6, UR7 ;  /* 0x0000000700067c82 */ /* 0x000fe20008000000 */
[----:B------:R-:W-:Y:S01]  /*43e0*/  UMOV UR41, UR9 ;  /* 0x0000000900297c82 */ /* 0x000fe20008000000 */
[----:B------:R-:W-:Y:S02]  /*43f0*/  UISETP.GE.AND UP0, UPT, UR42, 0x1, UPT ;  /* 0x000000012a00788c */ /* 0x000fe4000bf06270 */
[----:B------:R-:W-:Y:S01]  /*4400*/  UISETP.NE.AND UP4, UPT, UR42, 0x1, UPT ;  /* 0x000000012a00788c */ /* 0x000fe2000bf85270 */
[----:B------:R-:W1:Y:S01]  /*4410*/  LDCU.64 UR22, c[0x0][0xb28] ;  /* 0x00016500ff1677ac */ /* 0x000e620008000a00 */
[----:B------:R-:W-:Y:S02]  /*4420*/  UISETP.NE.AND UP6, UPT, UR15, 0x1, UPT ;  /* 0x000000010f00788c */ /* 0x000fe4000bfc5270 */
[----:B------:R-:W-:Y:S02]  /*4430*/  UISETP.NE.AND UP5, UPT, UR46, 0x1, UPT ;  /* 0x000000012e00788c */ /* 0x000fe4000bfa5270 */
[----:B------:R-:W-:-:S02]  /*4440*/  UPRMT UR37, UR10, 0x654, UR37 ;  /* 0x000006540a257896 */ /* 0x000fc40008000025 */
[----:B------:R-:W-:Y:S02]  /*4450*/  USHF.R.U32.HI UR43, URZ, UR45, UR6 ;  /* 0x0000002dff2b7299 */ /* 0x000fe40008011606 */
[----:B------:R-:W-:Y:S02]  /*4460*/  UPRMT UR40, UR10, 0x654, UR33 ;  /* 0x000006540a287896 */ /* 0x000fe40008000021 */
[----:B------:R-:W-:Y:S02]  /*4470*/  UPRMT UR39, UR10, 0x654, UR25 ;  /* 0x000006540a277896 */ /* 0x000fe40008000019 */
[----:B------:R-:W-:Y:S02]  /*4480*/  UPRMT UR38, UR10, 0x654, UR17 ;  /* 0x000006540a267896 */ /* 0x000fe40008000011 */
[----:B---3--:R-:W-:Y:S02]  /*4490*/  USHF.R.U32.HI UR41, URZ, UR49, UR41 ;  /* 0x00000031ff297299 */ /* 0x008fe40008011629 */
[----:B------:R-:W-:-:S11]  /*44a0*/  UISETP.NE.AND UP2, UPT, UR4, 0x1, UPT ;  /* 0x000000010400788c */ /* 0x000fd6000bf45270 */
.L_x_85:
[C---:B------:R-:W-:Y:S02]  /*44b0*/  LEA R12, R14.reuse, UR21, 0x3 ;  /* 0x000000150e0c7c11 */ /* 0x040fe4000f8e18ff */
[----:B------:R-:W-:Y:S02]  /*44c0*/  SHF.L.U32 R9, R13, 0x1f, RZ ;  /* 0x0000001f0d097819 */ /* 0x000fe400000006ff */
[----:B------:R-:W-:Y:S02]  /*44d0*/  LEA R10, R14, UR21, 0x4 ;  /* 0x000000150e0a7c11 */ /* 0x000fe4000f8e20ff */
[----:B--2---:R-:W2:Y:S02]  /*44e0*/  SYNCS.PHASECHK.TRANS64.TRYWAIT P0, [R12+URZ+0x90], R9 ;  /* 0x000090090c0075a7 */ /* 0x004ea400080011ff */
[----:B--2---:R-:W-:Y:S05]  /*44f0*/  @!P0 BRA `(.L_x_75) ;  /* 0x0000005800c48947 */ /* 0x004fea0003800000 */
.L_x_165:
[----:B--2---:R-:W2:Y:S01]  /*4500*/  LDS.128 R8, [R10+0x120] ;  /* 0x000120000a087984 */ /* 0x004ea20000000c00 */
[----:B------:R-:W-:Y:S01]  /*4510*/  UISETP.GE.AND UP0, UPT, UR42, 0x1, UPT ;  /* 0x000000012a00788c */ /* 0x000fe2000bf06270 */
[----:B------:R-:W-:Y:S01]  /*4520*/  @!PT LDS RZ, [RZ] ;  /* 0x00000000fffff984 */ /* 0x000fe20000000800 */
[----:B------:R-:W-:Y:S01]  /*4530*/  @!PT LDS RZ, [RZ] ;  /* 0x00000000fffff984 */ /* 0x000fe20000000800 */
[----:B------:R-:W-:Y:S01]  /*4540*/  @!PT LDS RZ, [RZ] ;  /* 0x00000000fffff984 */ /* 0x000fe20000000800 */
[----:B------:R-:W-:Y:S01]  /*4550*/  @!PT LDS RZ, [RZ] ;  /* 0x00000000fffff984 */ /* 0x000fe20000000800 */
[----:B------:R3:W-:Y:S06]  /*4560*/  MEMBAR.ALL.CTA ;  /* 0x0000000000007992 */ /* 0x0007ec0000008000 */
[----:B---3--:R-:W3:Y:S01]  /*4570*/  FENCE.VIEW.ASYNC.S ;  /* 0x00000000000073c6 */ /* 0x008ee20000000000 */
[----:B--2---:R-:W-:Y:S11]  /*4580*/  LOP3.LUT P0, RZ, R10, 0x1, RZ, 0xc0, !PT ;  /* 0x000000010aff7812 */ /* 0x004ff6000780c0ff */
[----:B------:R-:W-:Y:S02]  /*4590*/  @!UPT UIADD3 URZ, UPT, UPT, URZ, URZ, URZ ;  /* 0x000000fffffff290 */ /* 0x000fe4000fffe0ff */
[----:B---3--:R-:W-:Y:S01]  /*45a0*/  VOTEU.ANY UP1, P0 ;  /* 0x0000000000ff7886 */ /* 0x008fe20000020100 */
[----:B------:R-:W-:Y:S11]  /*45b0*/  PLOP3.LUT P0, PT, PT, PT, UP1, 0x80, 0x8 ;  /* 0x000000000008781c */ /* 0x000ff60003f0f018 */
[----:B------:R-:W-:Y:S02]  /*45c0*/  @!UPT UIADD3 URZ, UPT, UPT, URZ, URZ, URZ ;  /* 0x000000fffffff290 */ /* 0x000fe4000fffe0ff */
[----:B------:R-:W-:Y:S02]  /*45d0*/  @P0 SHF.R.U32.HI R0, RZ, 0x10, R9 ;  /* 0x00000010ff000819 */ /* 0x000fe40000011609 */
[----:B------:R-:W-:Y:S02]  /*45e0*/  @P0 MOV R6, R8 ;  /* 0x0000000800060202 */ /* 0x000fe40000000f00 */
[----:B------:R-:W-:Y:S01]  /*45f0*/  @P0 R2UR UR4, R0 ;  /* 0x00000000000402ca */ /* 0x000fe200000e0000 */
[----:B------:R-:W-:Y:S01]  /*4600*/  VIADD R0, R12, 0xa0 ;  /* 0x000000a00c007836 */ /* 0x000fe20000000000 */
[----:B------:R-:W-:Y:S02]  /*4610*/  @P0 LOP3.LUT R8, R9, 0xffff, RZ, 0xc0, !PT ;  /* 0x0000ffff09080812 */ /* 0x000fe400078ec0ff */
[----:B------:R-:W-:Y:S02]  /*4620*/  @P0 R2UR UR6, R6 ;  /* 0x00000000060602ca */ /* 0x000fe400000e0000 */
[----:B------:R-:W-:Y:S02]  /*4630*/  PRMT R0, RZ, 0x654, R0 ;  /* 0x00000654ff007816 */ /* 0x000fe40000000000 */
[----:B------:R-:W-:Y:S02]  /*4640*/  @P0 R2UR UR5, R8 ;  /* 0x00000000080502ca */ /* 0x000fe400000e0000 */
[----:B------:R2:W-:Y:S03]  /*4650*/  SYNCS.ARRIVE.TRANS64.RED.A1T0 RZ, [R0+URZ], RZ ;  /* 0x000000ff00ff79a7 */ /* 0x0005e600081004ff */
[----:B------:R-:W-:Y:S04]  /*4660*/  @UP1 UMOV UR29, UR4 ;  /* 0x00000004001d1c82 */ /* 0x000fe80008000000 */
[----:B------:R-:W-:Y:S04]  /*4670*/  @UP1 UMOV UR14, UR6 ;  /* 0x00000006000e1c82 */ /* 0x000fe80008000000 */
[----:B------:R-:W-:Y:S01]  /*4680*/  @UP1 UMOV UR13, UR5 ;  /* 0x00000005000d1c82 */ /* 0x000fe20008000000 */
[----:B------:R-:W-:Y:S05]  /*4690*/  BRA.U !UP0, `(.L_x_76) ;  /* 0x0000000108a47547 */ /* 0x000fea000b800000 */
[----:B------:R-:W-:Y:S02]  /*46a0*/  UIMAD.WIDE.U32 UR18, UR13, UR47, URZ ;  /* 0x0000002f0d1272a5 */ /* 0x000fe4000f8e00ff */
[----:B------:R-:W-:Y:S02]  /*46b0*/  UIMAD.WIDE.U32 UR26, UR14, UR44, URZ ;  /* 0x0000002c0e1a72a5 */ /* 0x000fe4000f8e00ff */
[----:B------:R-:W-:Y:S02]  /*46c0*/  USEL UR4, UR30, UR41, !UP5 ;  /* 0x000000291e047287 */ /* 0x000fe4000e800000 */
[----:B------:R-:W-:Y:S02]  /*46d0*/  USEL UR7, UR31, UR43, !UP6 ;  /* 0x0000002b1f077287 */ /* 0x000fe4000f000000 */
[----:B-1----:R-:W-:Y:S02]  /*46e0*/  UIMAD.WIDE.U32 UR8, UR4, UR22, URZ ;  /* 0x00000016040872a5 */ /* 0x002fe4000f8e00ff */
[----:B------:R-:W-:Y:S01]  /*46f0*/  UIMAD.WIDE.U32 UR10, UR7, UR22, URZ ;  /* 0x00000016070a72a5 */ /* 0x000fe2000f8e00ff */
[----:B------:R-:W-:Y:S02]  /*4700*/  UMOV UR5, UR19 ;  /* 0x0000001300057c82 */ /* 0x000fe40008000000 */
[----:B------:R-:W-:Y:S03]  /*4710*/  USHF.R.U32.HI UR6, URZ, UR49, UR5 ;  /* 0x00000031ff067299 */ /* 0x000fe60008011605 */
[----:B------:R-:W-:Y:S01]  /*4720*/  UMOV UR5, UR27 ;  /* 0x0000001b00057c82 */ /* 0x000fe20008000000 */
[----:B------:R-:W-:Y:S02]  /*4730*/  USEL UR6, UR13, UR6, !UP5 ;  /* 0x000000060d067287 */ /* 0x000fe4000e800000 */
[----:B------:R-:W-:Y:S03]  /*4740*/  USHF.R.U32.HI UR12, URZ, UR45, UR5 ;  /* 0x0000002dff0c7299 */ /* 0x000fe60008011605 */
[----:B------:R-:W-:Y:S02]  /*4750*/  UMOV UR5, UR9 ;  /* 0x0000000900057c82 */ /* 0x000fe40008000000 */
[----:B------:R-:W-:Y:S03]  /*4760*/  @UP4 USHF.R.U32.HI UR4, URZ, UR23, UR5 ;  /* 0x00000017ff044299 */ /* 0x000fe60008011605 */
[----:B------:R-:W-:Y:S01]  /*4770*/  UMOV UR5, UR11 ;  /* 0x0000000b00057c82 */ /* 0x000fe20008000000 */
[----:B------:R-:W-:Y:S02]  /*4780*/  UIMAD UR4, UR42, UR4, URZ ;  /* 0x000000042a0472a4 */ /* 0x000fe4000f8e02ff */
[----:B------:R-:W-:Y:S02]  /*4790*/  @UP4 USHF.R.U32.HI UR7, URZ, UR23, UR5 ;  /* 0x00000017ff074299 */ /* 0x000fe40008011605 */
[----:B------:R-:W-:Y:S02]  /*47a0*/  UIMAD.WIDE.U32 UR10, UR6, UR22, URZ ;  /* 0x00000016060a72a5 */ /* 0x000fe4000f8e00ff */
[----:B------:R-:W-:Y:S02]  /*47b0*/  USEL UR5, UR14, UR12, !UP6 ;  /* 0x0000000c0e057287 */ /* 0x000fe4000f000000 */
[----:B------:R-:W-:Y:S02]  /*47c0*/  UIMAD UR8, UR42, UR7, URZ ;  /* 0x000000072a0872a4 */ /* 0x000fe4000f8e02ff */
[----:B------:R-:W-:Y:S03]  /*47d0*/  UISETP.GE.AND UP0, UPT, UR6, UR4, UPT ;  /* 0x000000040600728c */ /* 0x000fe6000bf06270 */
[----:B------:R-:W-:Y:S01]  /*47e0*/  UMOV UR4, UR11 ;  /* 0x0000000b00047c82 */ /* 0x000fe20008000000 */
[----:B------:R-:W-:Y:S02]  /*47f0*/  UISETP.GE.OR UP0, UPT, UR5, UR8, UP0 ;  /* 0x000000080500728c */ /* 0x000fe40008706670 */
[----:B------:R-:W-:Y:S02]  /*4800*/  USHF.R.U32.HI UR4, URZ, UR23, UR4 ;  /* 0x00000017ff047299 */ /* 0x000fe40008011604 */
[----:B------:R-:W-:Y:S02]  /*4810*/  UIMAD.WIDE.U32 UR8, UR5, UR22, URZ ;  /* 0x00000016050872a5 */ /* 0x000fe4000f8e00ff */
[----:B------:R-:W-:Y:S04]  /*4820*/  USEL UR10, UR6, UR4, !UP4 ;  /* 0x00000004060a7287 */ /* 0x000fe8000e000000 */
[----:B------:R-:W-:Y:S01]  /*4830*/  UIADD3 UR11, UPT, UPT, -UR10, URZ, URZ ;  /* 0x000000ff0a0b7290 */ /* 0x000fe2000fffe1ff */
[----:B------:R-:W-:Y:S02]  /*4840*/  @!UP0 UMOV UR4, UR9 ;  /* 0x0000000900048c82 */ /* 0x000fe40008000000 */
[----:B------:R-:W-:Y:S02]  /*4850*/  @!UP0 USHF.R.U32.HI UR4, URZ, UR23, UR4 ;  /* 0x00000017ff048299 */ /* 0x000fe40008011604 */
[----:B------:R-:W-:Y:S02]  /*4860*/  UIMAD UR8, UR42, UR11, UR6 ;  /* 0x0000000b2a0872a4 */ /* 0x000fe4000f8e0206 */
[----:B------:R-:W-:Y:S04]  /*4870*/  @!UP0 USEL UR4, UR5, UR4, !UP4 ;  /* 0x0000000405048287 */ /* 0x000fe8000e000000 */
[----:B------:R-:W-:Y:S02]  /*4880*/  @!UP0 UIMAD UR8, UR7, UR8, UR4 ;  /* 0x00000008070882a4 */ /* 0x000fe4000f8e0204 */
[----:B------:R-:W-:Y:S02]  /*4890*/  @!UP0 UIADD3 UR9, UPT, UPT, UR10, -UR4, URZ ;  /* 0x800000040a098290 */ /* 0x000fe4000fffe0ff */
[----:B------:R-:W-:Y:S02]  /*48a0*/  UIADD3 UR4, UPT, UPT, -UR5, URZ, URZ ;  /* 0x000000ff05047290 */ /* 0x000fe4000fffe1ff */
[----:B------:R-:W-:Y:S02]  /*48b0*/  UIADD3 UR7, UPT, UPT, -UR6, URZ, URZ ;  /* 0x000000ff06077290 */ /* 0x000fe4000fffe1ff */
[----:B------:R-:W-:Y:S02]  /*48c0*/  @!UP0 UIMAD UR6, UR9, UR42, UR5 ;  /* 0x0000002a090682a4 */ /* 0x000fe4000f8e0205 */
[----:B------:R-:W-:Y:S02]  /*48d0*/  UIMAD UR14, UR15, UR4, UR14 ;  /* 0x000000040f0e72a4 */ /* 0x000fe4000f8e020e */
[----:B------:R-:W-:Y:S01]  /*48e0*/  UIMAD UR13, UR46, UR7, UR13 ;  /* 0x000000072e0d72a4 */ /* 0x000fe2000f8e020d */
[----:B------:R-:W-:Y:S02]  /*48f0*/  @!UP0 UMOV UR5, UR8 ;  /* 0x0000000800058c82 */ /* 0x000fe40008000000 */
[----:B------:R-:W-:Y:S02]  /*4900*/  UIMAD UR14, UR5, UR15, UR14 ;  /* 0x0000000f050e72a4 */ /* 0x000fe4000f8e020e */
[----:B------:R-:W-:Y:S11]  /*4910*/  UIMAD UR13, UR6, UR46, UR13 ;  /* 0x0000002e060d72a4 */ /* 0x000ff6000f8e020d */
[----:B------:R-:W-:Y:S01]  /*4920*/  @!UPT UIADD3 URZ, UPT, UPT, URZ, URZ, URZ ;  /* 0x000000fffffff290 */ /* 0x000fe2000fffe0ff */
.L_x_76:
[----:B------:R-:W3:Y:S01]  /*4930*/  @!UP2 LDCU.128 UR8, c[0x0][0xb10] ;  /* 0x00016200ff08a7ac */ /* 0x000ee20008000c00 */
[C---:B------:R-:W-:Y:S02]  /*4940*/  ISETP.NE.U32.AND P1, PT, R4.reuse, RZ, PT ;  /* 0x000000ff0400720c */ /* 0x040fe40003f25070 */
[----:B------:R-:W-:Y:S02]  /*4950*/  ISETP.NE.U32.AND P0, PT, R4, RZ, PT ;  /* 0x000000ff0400720c */ /* 0x000fe40003f05070 */
[C---:B------:R-:W-:Y:S02]  /*4960*/  ISETP.NE.AND.EX P1, PT, R5.reuse, RZ, PT, P1 ;  /* 0x000000ff0500720c */ /* 0x040fe40003f25310 */
[----:B------:R-:W-:Y:S01]  /*4970*/  ISETP.NE.AND.EX P0, PT, R5, RZ, PT, P0 ;  /* 0x000000ff0500720c */ /* 0x000fe20003f05300 */
[----:B------:R-:W4:Y:S01]  /*4980*/  @!UP2 LDCU UR5, c[0x0][0xb0c] ;  /* 0x00016180ff05a7ac */ /* 0x000f220008000800 */
[----:B------:R-:W-:Y:S01]  /*4990*/  SHF.L.U32 R9, R15, 0x1f, RZ ;  /* 0x0000001f0f097819 */ /* 0x000fe200000006ff */
[----:B------:R-:W-:Y:S02]  /*49a0*/  USHF.L.U32 UR35, UR16, 0x6, URZ ;  /* 0x0000000610237899 */ /* 0x000fe400080006ff */
[----:B------:R-:W-:Y:S02]  /*49b0*/  USHF.L.U32 UR34, UR20, 0x8, URZ ;  /* 0x0000000814227899 */ /* 0x000fe400080006ff */
[----:B---3--:R-:W-:Y:S07]  /*49c0*/  UIMAD.WIDE.U32 UR6, UR14, UR8, URZ ;  /* 0x000000080e0672a5 */ /* 0x008fee000f8e00ff */
[----:B------:R-:W-:Y:S01]  /*49d0*/  @!UP2 UMOV UR4, UR7 ;  /* 0x000000070004ac82 */ /* 0x000fe20008000000 */
[----:B----4-:R-:W-:Y:S02]  /*49e0*/  @!UP2 UISETP.NE.AND UP0, UPT, UR5, 0x1, UPT ;  /* 0x000000010500a88c */ /* 0x010fe4000bf05270 */
[----:B------:R-:W-:Y:S02]  /*49f0*/  @!UP2 USHF.R.U32.HI UR4, URZ, UR9, UR4 ;  /* 0x00000009ff04a299 */ /* 0x000fe40008011604 */
[----:B------:R-:W-:Y:S02]  /*4a00*/  UIMAD.WIDE.U32 UR6, UR13, UR11, URZ ;  /* 0x0000000b0d0672a5 */ /* 0x000fe4000f8e00ff */
[----:B------:R-:W-:Y:S02]  /*4a10*/  @!UP2 USEL UR8, UR14, UR4, !UP0 ;  /* 0x000000040e08a287 */ /* 0x000fe4000c000000 */
[----:B------:R-:W-:Y:S03]  /*4a20*/  @!UP2 UISETP.NE.AND UP0, UPT, UR10, 0x1, UPT ;  /* 0x000000010a00a88c */ /* 0x000fe6000bf05270 */
[----:B------:R-:W-:Y:S02]  /*4a30*/  @!UP2 UMOV UR6, UR7 ;  /* 0x000000070006ac82 */ /* 0x000fe40008000000 */
[----:B------:R-:W3:Y:S02]  /*4a40*/  @!UP2 LDCU UR4, c[0x0][0xb20] ;  /* 0x00016400ff04a7ac */ /* 0x000ee40008000800 */
[----:B---3--:R-:W-:Y:S04]  /*4a50*/  @!UP2 USHF.R.U32.HI UR6, URZ, UR4, UR6 ;  /* 0x00000004ff06a299 */ /* 0x008fe80008011606 */
[----:B------:R-:W-:Y:S04]  /*4a60*/  @!UP2 USEL UR6, UR13, UR6, !UP0 ;  /* 0x000000060d06a287 */ /* 0x000fe8000c000000 */
[----:B------:R-:W-:Y:S02]  /*4a70*/  @!UP2 UIADD3 UR4, UPT, UPT, -UR8, UR6, URZ ;  /* 0x000000060804a290 */ /* 0x000fe4000fffe1ff */
[----:B------:R-:W-:Y:S02]  /*4a80*/  @!UP2 UIADD3 UR6, UPT, UPT, UR8, -UR6, URZ ;  /* 0x800000060806a290 */ /* 0x000fe4000fffe0ff */
[----:B------:R-:W-:Y:S02]  /*4a90*/  @!UP2 UIMAD UR14, UR4, UR5, UR14 ;  /* 0x00000005040ea2a4 */ /* 0x000fe4000f8e020e */
[----:B------:R-:W-:Y:S01]  /*4aa0*/  @!UP2 UIMAD UR13, UR6, UR10, UR13 ;  /* 0x0000000a060da2a4 */ /* 0x000fe2000f8e020d */
[----:B------:R-:W-:Y:S11]  /*4ab0*/  BRA.U UP3, `(.L_x_77) ;  /* 0x0000000103107547 */ /* 0x000ff6000b800000 */
[----:B--2---:R-:W-:Y:S04]  /*4ac0*/  MOV R0, UR48 ;  /* 0x0000003000007c02 */ /* 0x004fe80008000f00 */
[----:B------:R-:W-:Y:S04]  /*4ad0*/  SHF.L.U32 R11, R0, 0x1f, RZ ;  /* 0x0000001f000b7819 */ /* 0x000fe800000006ff */
[----:B------:R-:W2:Y:S02]  /*4ae0*/  SYNCS.PHASECHK.TRANS64.TRYWAIT P2, [UR21+0x88], R11 ;  /* 0x0000880bff0075a7 */ /* 0x000ea40008041115 */
[----:B--2---:R-:W-:Y:S05]  /*4af0*/  @!P2 BRA `(.L_x_78) ;  /* 0x000000540058a947 */ /* 0x004fea0003800000 */
.L_x_77:
[----:B------:R-:W-:Y:S05]  /*4b00*/  @!P1 BRA `(.L_x_79) ;  /* 0x0000000000309947 */ /* 0x000fea0003800000 */
[----:B------:R-:W-:Y:S01]  /*4b10*/  ISETP.NE.U32.AND P1, PT, R2, RZ, PT ;  /* 0x000000ff0200720c */ /* 0x000fe20003f25070 */
[----:B------:R-:W3:Y:S01]  /*4b20*/  LDCU.64 UR4, c[0x0][0x358] ;  /* 0x00006b00ff0477ac */ /* 0x000ee20008000a00 */
[----:B------:R-:W-:Y:S02]  /*4b30*/  IMAD.MOV.U32 R85, RZ, RZ, 0x1 ;  /* 0x00000001ff557424 */ /* 0x000fe400078e00ff */
[----:B------:R-:W-:Y:S11]  /*4b40*/  ISETP.NE.AND.EX P1, PT, R3, RZ, PT, P1 ;  /* 0x000000ff0300720c */ /* 0x000ff60003f25310 */
[----:B------:R-:W-:Y:S02]  /*4b50*/  @!UPT UIADD3 URZ, UPT, UPT, URZ, URZ, URZ ;  /* 0x000000fffffff290 */ /* 0x000fe4000fffe0ff */
[----:B--2---:R-:W2:Y:S01]  /*4b60*/  @P1 LDC.64 R10, c[0x0][0x888] ;  /* 0x00022200ff0a1b82 */ /* 0x004ea20000000a00 */
[----:B------:R-:W-:Y:S04]  /*4b70*/  @P1 IMAD R0, R4, UR36, RZ ;  /* 0x0000002404001c24 */ /* 0x000fe8000f8e02ff */
[----:B--2---:R-:W-:Y:S04]  /*4b80*/  @P1 IMAD.WIDE R10, R0, 0x4, R10 ;  /* 0x00000004000a1825 */ /* 0x004fe800078e020a */
[----:B------:R-:W-:Y:S01]  /*4b90*/  HFMA2 R0, -RZ, RZ, 0, 5.9604644775390625e-08 ;  /* 0x00000001ff007431 */ /* 0x000fe200000001ff */
[----:B---3-5:R3:W5:Y:S04]  /*4ba0*/  @P1 LDG.E R41, desc[UR4][R10.64] ;  /* 0x000000040a291981 */ /* 0x028768000c1e1900 */
[----:B------:R-:W-:Y:S01]  /*4bb0*/  @!P1 PRMT R85, R0, 0x7610, R85 ;  /* 0x0000761000559816 */ /* 0x000fe20000000055 */
[----:B---3--:R-:W4:Y:S06]  /*4bc0*/  @!P1 LDC R41, c[0x0][0x880] ;  /* 0x00022000ff299b82 */ /* 0x008f2c0000000800 */
.L_x_79:
[----:B----45:R-:W-:Y:S01]  /*4bd0*/  @!P0 FSETP.EQ.AND P1, PT, R41, RZ, PT ;  /* 0x000000ff2900820b */ /* 0x030fe20003f22000 */
[----:B------:R-:W-:Y:S01]  /*4be0*/  @!UPT UIADD3 URZ, UPT, UPT, URZ, URZ, URZ ;  /* 0x000000fffffff290 */ /* 0x000fe2000fffe0ff */
[----:B------:R-:W-:Y:S11]  /*4bf0*/  @!P0 BRA `(.L_x_80) ;  /* 0x0000000000188947 */ /* 0x000ff60003800000 */
[----:B------:R-:W-:Y:S02]  /*4c00*/  LOP3.LUT P0, RZ, R85, 0xff, RZ, 0xc0, !PT ;  /* 0x000000ff55ff7812 */ /* 0x000fe4000780c0ff */
[----:B------:R-:W-:Y:S04]  /*4c10*/  ISETP.NE.U32.AND P1, PT, R2, RZ, PT ;  /* 0x000000ff0200720c */ /* 0x000fe80003f25070 */
[----:B------:R-:W-:Y:S04]  /*4c20*/  ISETP.NE.AND.EX P1, PT, R3, RZ, PT, P1 ;  /* 0x000000ff0300720c */ /* 0x000fe80003f25310 */
[----:B------:R-:W-:Y:S03]  /*4c30*/  PLOP3.LUT P1, PT, P1, PT, PT, 0x8, 0x80 ;  /* 0x000000000080781c */ /* 0x000fe60000f2e170 */
[----:B------:R-:W-:Y:S11]  /*4c40*/  @P0 FSETP.EQ.AND P1, PT, R41, RZ, PT ;  /* 0x000000ff2900020b */ /* 0x000ff60003f22000 */
[----:B------:R-:W-:Y:S02]  /*4c50*/  @!UPT UIADD3 URZ, UPT, UPT, URZ, URZ, URZ ;  /* 0x000000fffffff290 */ /* 0x000fe4000fffe0ff */
.L_x_80:
[----:B------:R-:W3:Y:S01]  /*4c60*/  SYNCS.PHASECHK.TRANS64.TRYWAIT P2, [UR21+0x60], R9 ;  /* 0x00006009ff0075a7 */ /* 0x000ee20008041115 */
[----:B------:R-:W-:Y:S04]  /*4c70*/  ELECT P0, URZ, PT ;  /* 0x0000000000ff782f */ /* 0x000fe80003800000 */
[----:B------:R-:W-:Y:S11]  /*4c80*/  PLOP3.LUT P1, PT, P1, P0, PT, 0xf2, 0x2f ;  /* 0x00000000002f781c */ /* 0x000ff60000f21e72 */
[----:B------:R-:W-:Y:S02]  /*4c90*/  @!UPT UIADD3 URZ, UPT, UPT, URZ, URZ, URZ ;  /* 0x000000fffffff290 */ /* 0x000fe4000fffe0ff */
[----:B------:R-:W-:Y:S05]  /*4ca0*/  @!P1 IADD3 R8, P0, PT, R16, 0x580, RZ ;  /* 0x0000058010089810 */ /* 0x000fea0007f1e0ff */
[----:B------:R-:W-:Y:S01]  /*4cb0*/  @!P1 IMAD.X R6, RZ, RZ, R17, P0 ;  /* 0x000000ffff069224 */ /* 0x000fe200000e0611 */
[----:B---3--:R-:W-:Y:S07]  /*4cc0*/  @!P2 BRA `(.L_x_81) ;  /* 0x0000005000fca947 */ /* 0x008fee0003800000 */
.L_x_168:
[----:B------:R-:W-:Y:S01]  /*4cd0*/  @!P1 R2UR UR5, R8 ;  /* 0x00000000080592ca */ /* 0x000fe200000e0000 */
[----:B------:R-:W-:Y:S01]  /*4ce0*/  VOTEU.ALL UP0, P1 ;  /* 0x0000000000ff7886 */ /* 0x000fe20000800000 */
[----:B------:R-:W-:Y:S01]  /*4cf0*/  @!P1 R2UR UR4, R6 ;  /* 0x00000000060492ca */ /* 0x000fe200000e0000 */
[----:B--2---:R-:W-:Y:S01]  /*4d00*/  @!P1 IMAD.MOV.U32 R0, RZ, RZ, 0x2000 ;  /* 0x00002000ff009424 */ /* 0x004fe200078e00ff */
[----:B------:R-:W-:Y:S01]  /*4d10*/  UMOV UR6, 0x0 ;  /* 0x0000000000067882 */ /* 0x000fe20000000000 */
[----:B------:R-:W-:Y:S01]  /*4d20*/  UMOV UR7, 0x10000000 ;  /* 0x1000000000077882 */ /* 0x000fe20000000000 */
[----:B------:R-:W-:Y:S01]  /*4d30*/  @!UP0 UIADD3 UR32, UPT, UPT, UR21, 0x400, URZ ;  /* 0x0000040015208890 */ /* 0x000fe2000fffe0ff */
[----:B------:R-:W-:Y:S01]  /*4d40*/  @!P1 IADD3 R8, P0, PT, R16, 0x580, RZ ;  /* 0x0000058010089810 */ /* 0x000fe20007f1e0ff */
[----:B------:R-:W-:Y:S04]  /*4d50*/  VOTEU.ALL UP0, P1 ;  /* 0x0000000000ff7886 */ /* 0x000fe80000800000 */
[----:B------:R-:W-:Y:S02]  /*4d60*/  @!P1 IMAD.X R6, RZ, RZ, R17, P0 ;  /* 0x000000ffff069224 */ /* 0x000fe400000e0611 */
[----:B------:R-:W-:Y:S02]  /*4d70*/  IMAD.U32 R10, RZ, RZ, UR5 ;  /* 0x00000005ff0a7e24 */ /* 0x000fe4000f8e00ff */
[----:B------:R-:W-:Y:S03]  /*4d80*/  IMAD.U32 R11, RZ, RZ, UR4 ;  /* 0x00000004ff0b7e24 */ /* 0x000fe6000f8e00ff */
[----:B------:R-:W-:Y:S02]  /*4d90*/  @!P1 R2UR UR4, R10 ;  /* 0x000000000a0492ca */ /* 0x000fe400000e0000 */
[----:B------:R-:W-:Y:S11]  /*4da0*/  @!P1 R2UR UR5, R11 ;  /* 0x000000000b0592ca */ /* 0x000ff600000e0000 */
[----:B------:R-:W-:Y:S02]  /*4db0*/  @!UPT UIADD3 URZ, UPT, UPT, URZ, URZ, URZ ;  /* 0x000000fffffff290 */ /* 0x000fe4000fffe0ff */
[----:B------:R2:W-:Y:S01]  /*4dc0*/  @!UP0 UTMALDG.3D [UR32], [UR4], desc[UR6] ;  /* 0x00000620040085b4 */ /* 0x0005e20008011000 */
[----:B------:R2:W-:Y:S01]  /*4dd0*/  @!P1 SYNCS.ARRIVE.TRANS64.RED.A0TR RZ, [UR21+0x40], R0 ;  /* 0x00004000ffff99a7 */ /* 0x0005e20008300415 */
[----:B------:R-:W-:Y:S01]  /*4de0*/  SYNCS.ARRIVE.TRANS64.RED.A1T0 RZ, [UR40], RZ ;  /* 0x000000ffffff79a7 */ /* 0x000fe20008100428 */
[----:B------:R-:W3:Y:S02]  /*4df0*/  SYNCS.PHASECHK.TRANS64.TRYWAIT P2, [UR21+0x68], R9 ;  /* 0x00006809ff0075a7 */ /* 0x000ee40008041115 */
[----:B--23--:R-:W-:Y:S05]  /*4e00*/  @!P2 BRA `(.L_x_82) ;  /* 0x0000005000c4a947 */ /* 0x00cfea0003800000 */
.L_x_170:
        /* <DEDUP_REMOVED lines=8> */
[----:B------:R-:W-:Y:S01]  /*4e90*/  @!UP0 UIADD3 UR24, UPT, UPT, UR21, 0x2400, URZ ;  /* 0x0000240015188890 */ /* 0x000fe2000fffe0ff */
[----:B------:R-:W-:Y:S01]  /*4ea0*/  VOTEU.ALL UP0, P1 ;  /* 0x0000000000ff7886 */ /* 0x000fe20000800000 */
[----:B------:R-:W-:Y:S01]  /*4eb0*/  UMOV UR27, UR35 ;  /* 0x00000023001b7c82 */ /* 0x000fe20008000000 */
[----:B------:R-:W-:Y:S02]  /*4ec0*/  UMOV UR28, UR36 ;  /* 0x00000024001c7c82 */ /* 0x000fe40008000000 */
[----:B------:R-:W-:Y:S02]  /*4ed0*/  IMAD.U32 R10, RZ, RZ, UR5 ;  /* 0x00000005ff0a7e24 */ /* 0x000fe4000f8e00ff */
[----:B------:R-:W-:Y:S02]  /*4ee0*/  IMAD.U32 R11, RZ, RZ, UR4 ;  /* 0x00000004ff0b7e24 */ /* 0x000fe4000f8e00ff */
[----:B------:R-:W-:Y:S01]  /*4ef0*/  @!P1 IMAD.X R6, RZ, RZ, R17, P0 ;  /* 0x000000ffff069224 */ /* 0x000fe200000e0611 */
        /* <DEDUP_REMOVED lines=8> */
.L_x_172:
[----:B------:R-:W-:Y:S01]  /*4f80*/  @!P1 R2UR UR5, R8 ;  /* 0x00000000080592ca */ /* 0x000fe200000e0000 */
[----:B------:R-:W-:Y:S01]  /*4f90*/  VOTEU.ALL UP0, P1 ;  /* 0x0000000000ff7886 */ /* 0x000fe20000800000 */
[----:B------:R-:W-:Y:S01]  /*4fa0*/  @!P1 R2UR UR4, R6 ;  /* 0x00000000060492ca */ /* 0x000fe200000e0000 */
[----:B--2---:R-:W-:Y:S01]  /*4fb0*/  @!P1 IMAD.MOV.U32 R0, RZ, RZ, 0x2000 ;  /* 0x00002000ff009424 */ /* 0x004fe200078e00ff */
[----:B------:R-:W-:Y:S01]  /*4fc0*/  UMOV UR6, 0x0 ;  /* 0x0000000000067882 */ /* 0x000fe20000000000 */
[----:B------:R-:W-:Y:S01]  /*4fd0*/  UMOV UR7, 0x10000000 ;  /* 0x1000000000077882 */ /* 0x000fe20000000000 */
[----:B------:R-:W-:Y:S01]  /*4fe0*/  @!UP0 UIADD3 UR18, UPT, UPT, UR34, 0x80, URZ ;  /* 0x0000008022128890 */ /* 0x000fe2000fffe0ff */
[----:B------:R-:W-:Y:S01]  /*4ff0*/  VIADD R14, R14, 0x1 ;  /* 0x000000010e0e7836 */ /* 0x000fe20000000000 */
[----:B------:R-:W-:Y:S01]  /*5000*/  @!UP0 UIADD3 UR16, UPT, UPT, UR21, 0x4400, URZ ;  /* 0x0000440015108890 */ /* 0x000fe2000fffe0ff */
[----:B------:R-:W-:Y:S01]  /*5010*/  VOTEU.ALL UP0, P1 ;  /* 0x0000000000ff7886 */ /* 0x000fe20000800000 */
[----:B------:R-:W-:Y:S01]  /*5020*/  UMOV UR19, UR35 ;  /* 0x0000002300137c82 */ /* 0x000fe20008000000 */
[----:B------:R-:W-:Y:S02]  /*5030*/  UMOV UR20, UR36 ;  /* 0x0000002400147c82 */ /* 0x000fe40008000000 */
        /* <DEDUP_REMOVED lines=10> */
.L_x_174:
[----:B------:R-:W-:Y:S01]  /*50e0*/  @!P1 IADD3 R6, P0, PT, R16, 0x580, RZ ;  /* 0x0000058010069810 */ /* 0x000fe20007f1e0ff */
[----:B------:R-:W-:Y:S01]  /*50f0*/  VOTEU.ALL UP0, P1 ;  /* 0x0000000000ff7886 */ /* 0x000fe20000800000 */
[----:B------:R-:W-:Y:S01]  /*5100*/  UMOV UR6, 0x0 ;  /* 0x0000000000067882 */ /* 0x000fe20000000000 */
[----:B------:R-:W-:Y:S01]  /*5110*/  UMOV UR7, 0x10000000 ;  /* 0x1000000000077882 */ /* 0x000fe20000000000 */
[----:B------:R-:W-:Y:S01]  /*5120*/  @!P1 R2UR UR5, R6 ;  /* 0x00000000060592ca */ /* 0x000fe200000e0000 */
[----:B--2---:R-:W-:Y:S01]  /*5130*/  @!P1 IMAD.X R0, RZ, RZ, R17, P0 ;  /* 0x000000ffff009224 */ /* 0x004fe200000e0611 */
[----:B------:R-:W-:Y:S01]  /*5140*/  @!UP0 UIADD3 UR10, UPT, UPT, UR34, 0xc0, URZ ;  /* 0x000000c0220a8890 */ /* 0x000fe2000fffe0ff */
[----:B------:R-:W-:Y:S01]  /*5150*/  R2UR UR18, R87 ;  /* 0x00000000571272ca */ /* 0x000fe200000e0000 */
[----:B------:R-:W-:Y:S01]  /*5160*/  @!UP0 UIADD3 UR8, UPT, UPT, UR21, 0x6400, URZ ;  /* 0x0000640015088890 */ /* 0x000fe2000fffe0ff */
[----:B------:R-:W-:Y:S01]  /*5170*/  R2UR UR16, R88 ;  /* 0x00000000581072ca */ /* 0x000fe200000e0000 */
[----:B------:R-:W-:Y:S01]  /*5180*/  @!UP0 UIADD3 UR9, UPT, UPT, UR21, 0x58, URZ ;  /* 0x0000005815098890 */ /* 0x000fe2000fffe0ff */
[----:B------:R-:W-:Y:S01]  /*5190*/  @!P1 R2UR UR4, R0 ;  /* 0x00000000000492ca */ /* 0x000fe200000e0000 */
[----:B------:R-:W-:Y:S01]  /*51a0*/  VOTEU.ALL UP0, P1 ;  /* 0x0000000000ff7886 */ /* 0x000fe20000800000 */
[----:B------:R-:W-:Y:S01]  /*51b0*/  UMOV UR11, UR35 ;  /* 0x00000023000b7c82 */ /* 0x000fe20008000000 */
[----:B------:R-:W-:Y:S01]  /*51c0*/  UMOV UR12, UR36 ;  /* 0x00000024000c7c82 */ /* 0x000fe20008000000 */
[C---:B------:R-:W-:Y:S01]  /*51d0*/  ISETP.NE.AND P0, PT, R14.reuse, 0x2, PT ;  /* 0x000000020e00780c */ /* 0x040fe20003f05270 */
[----:B------:R-:W-:Y:S01]  /*51e0*/  UPLOP3.LUT UP3, UPT, UPT, UPT, UPT, 0x80, 0x8 ;  /* 0x000000000008789c */ /* 0x000fe20003f6f070 */
[----:B------:R-:W-:Y:S01]  /*51f0*/  IMAD.U32 R8, RZ, RZ, UR5 ;  /* 0x00000005ff087e24 */ /* 0x000fe2000f8e00ff */
[----:B------:R-:W-:Y:S01]  /*5200*/  LOP3.LUT R15, R15, 0x1, RZ, 0x3c, !PT ;  /* 0x000000010f0f7812 */ /* 0x000fe200078e3cff */
[----:B------:R-:W-:Y:S01]  /*5210*/  UMOV UR36, UR29 ;  /* 0x0000001d00247c82 */ /* 0x000fe20008000000 */
[----:B------:R-:W-:Y:S01]  /*5220*/  SEL R0, RZ, 0x1, P0 ;  /* 0x00000001ff007807 */ /* 0x000fe20000000000 */
[----:B------:R-:W-:Y:S01]  /*5230*/  UIADD3 UR20, UPT, UPT, UR13, UR18, URZ ;  /* 0x000000120d147290 */ /* 0x000fe2000fffe0ff */
[----:B------:R-:W-:Y:S01]  /*5240*/  SEL R14, R14, RZ, P0 ;  /* 0x000000ff0e0e7207 */ /* 0x000fe20000000000 */
[----:B------:R-:W-:Y:S01]  /*5250*/  UIADD3 UR16, UPT, UPT, UR14, UR16, URZ ;  /* 0x000000100e107290 */ /* 0x000fe2000fffe0ff */
[----:B------:R-:W-:Y:S01]  /*5260*/  IMAD.U32 R9, RZ, RZ, UR4 ;  /* 0x00000004ff097e24 */ /* 0x000fe2000f8e00ff */
[----:B------:R-:W-:Y:S02]  /*5270*/  @!P1 R2UR UR4, R8 ;  /* 0x00000000080492ca */ /* 0x000fe400000e0000 */
[----:B------:R-:W-:Y:S02]  /*5280*/  LOP3.LUT R13, R13, R0, RZ, 0x3c, !PT ;  /* 0x000000000d0d7212 */ /* 0x000fe400078e3cff */
[----:B------:R-:W-:Y:S11]  /*5290*/  @!P1 R2UR UR5, R9 ;  /* 0x00000000090592ca */ /* 0x000ff600000e0000 */
[----:B------:R-:W-:Y:S02]  /*52a0*/  @!UPT UIADD3 URZ, UPT, UPT, URZ, URZ, URZ ;  /* 0x000000fffffff290 */ /* 0x000fe4000fffe0ff */
[----:B------:R2:W-:Y:S01]  /*52b0*/  @!UP0 UTMALDG.3D [UR8], [UR4], desc[UR6] ;  /* 0x00000608040085b4 */ /* 0x0005e20008011000 */
[----:B------:R2:W-:Y:S01]  /*52c0*/  @!P1 SYNCS.ARRIVE.TRANS64.RED.A0TR RZ, [UR21+0x58], R7 ;  /* 0x00005807ffff99a7 */ /* 0x0005e20008300415 */
[----:B------:R-:W-:Y:S01]  /*52d0*/  SYNCS.ARRIVE.TRANS64.RED.A1T0 RZ, [UR37], RZ ;  /* 0x000000ffffff79a7 */ /* 0x000fe20008100425 */
[----:B------:R-:W-:Y:S05]  /*52e0*/  BRA.U UP1, `(.L_x_85) ;  /* 0xfffffff101707547 */ /* 0x000fea000b83ffff */
[----:B------:R-:W-:-:S04]  /*52f0*/  SHF.L.U32 R3, R15, 0x1f, RZ ;  /* 0x0000001f0f037819 */ /* 0x000fc800000006ff */
[----:B------:R-:W3:Y:S02]  /*5300*/  SYNCS.PHASECHK.TRANS64.TRYWAIT P0, [UR21+0x60], R3 ;  /* 0x00006003ff0075a7 */ /* 0x000ee40008001115 */
[----:B---3--:R-:W-:Y:S05]  /*5310*/  @!P0 BRA `(.L_x_86) ;  /* 0x0000004c00c88947 */ /* 0x008fea0003800000 */
.L_x_176:
[----:B------:R-:W4:Y:S02]  /*5320*/  SYNCS.PHASECHK.TRANS64.TRYWAIT P0, [UR21+0x68], R3 ;  /* 0x00006803ff0075a7 */ /* 0x000f240008001115 */
[----:B----4-:R-:W-:Y:S05]  /*5330*/  @!P0 BRA `(.L_x_87) ;  /* 0x0000004c00d88947 */ /* 0x010fea0003800000 */
.L_x_178:
[----:B------:R-:W4:Y:S02]  /*5340*/  SYNCS.PHASECHK.TRANS64.TRYWAIT P0, [UR21+0x70], R3 ;  /* 0x00007003ff0075a7 */ /* 0x000f240008001115 */
[----:B----4-:R-:W-:Y:S05]  /*5350*/  @!P0 BRA `(.L_x_88) ;  /* 0x0000004c00e88947 */ /* 0x010fea0003800000 */
.L_x_180:
[----:B---3--:R-:W-:-:S07]  /*5360*/  MOV R0, UR21 ;  /* 0x0000001500007c02 */ /* 0x008fce0008000f00 */
.L_x_89:
[----:B---3--:R-:W-:-:S04]  /*5370*/  SHF.L.U32 R3, R15, 0x1f, RZ ;  /* 0x0000001f0f037819 */ /* 0x008fc800000006ff */
[----:B------:R3:W4:Y:S03]  /*5380*/  SYNCS.PHASECHK.TRANS64.TRYWAIT P0, [R0+URZ+0x78], R3 ;  /* 0x00007803000075a7 */ /* 0x00072600080011ff */
[----:B----4-:R-:W-:Y:S05]  /*5390*/  @!P0 NANOSLEEP.SYNCS 0x989680 ;  /* 0x009896800000895d */ /* 0x010fea0003900000 */
[----:B------:R-:W4:Y:S02]  /*53a0*/  @!P0 SYNCS.PHASECHK.TRANS64 P0, [R0+URZ+0x78], R3 ;  /* 0x00007803000085a7 */ /* 0x000f2400080010ff */
[----:B-12-4-:R-:W-:Y:S05]  /*53b0*/  @P0 EXIT ;  /* 0x000000000000094d */ /* 0x016fea0003800000 */
[----:B------:R-:W-:Y:S05]  /*53c0*/  BRA `(.L_x_89) ;  /* 0xfffffffc00e87947 */ /* 0x000fea000383ffff */
.L_x_74:
[----:B------:R-:W-:-:S06]  /*53d0*/  UISETP.GE.AND UP0, UPT, UR17, 0x4, UPT ;  /* 0x000000041100788c */ /* 0x000fcc000bf06270 */
[----:B------:R-:W-:-:S13]  /*53e0*/  PLOP3.LUT P0, PT, PT, PT, UP0, 0x80, 0x8 ;  /* 0x000000000008781c */ /* 0x000fda0003f0f008 */
[----:B------:R-:W-:Y:S05]  /*53f0*/  @!P0 EXIT ;  /* 0x000000000000894d */ /* 0x000fea0003800000 */
[----:B------:R-:W1:Y:S08]  /*5400*/  S2UR UR4, SR_CgaCtaId ;  /* 0x00000000000479c3 */ /* 0x000e700000008800 */
[----:B------:R-:W-:Y:S01]  /*5410*/  BAR.SYNC.DEFER_BLOCKING 0x6, 0xa0 ;  /* 0x0182800000007b1d */ /* 0x000fe20000010000 */
[C---:B------:R-:W-:Y:S01]  /*5420*/  IMAD.SHL.U32 R7, R97.reuse, 0x40, RZ ;  /* 0x0000004061077824 */ /* 0x040fe200078e00ff */
[----:B------:R-:W-:Y:S01]  /*5430*/  SHF.R.U32.HI R5, RZ, 0x1, R97 ;  /* 0x00000001ff057819 */ /* 0x000fe20000011661 */
[C---:B------:R-:W-:Y:S01]  /*5440*/  IMAD.U32 R37, R97.reuse, 0x10000, RZ ;  /* 0x0001000061257824 */ /* 0x040fe200078e00ff */
[C---:B------:R-:W-:Y:S01]  /*5450*/  R2P PR, R97.reuse, 0x6 ;  /* 0x0000000661007804 */ /* 0x040fe20000000000 */
[----:B------:R-:W-:Y:S01]  /*5460*/  IMAD.SHL.U32 R84, R97, 0x20, RZ ;  /* 0x0000002061547824 */ /* 0x000fe200078e00ff */
[----:B------:R-:W-:-:S02]  /*5470*/  UMOV UR44, 0x400 ;  /* 0x00000400002c7882 */ /* 0x000fc40000000000 */
[----:B------:R-:W2:Y:S01]  /*5480*/  LDC.64 R80, c[0x0][0x888] ;  /* 0x00022200ff507b82 */ /* 0x000ea20000000a00 */
[C---:B------:R-:W-:Y:S01]  /*5490*/  LOP3.LUT R4, R7.reuse, 0x1c0, RZ, 0xc0, !PT ;  /* 0x000001c007047812 */ /* 0x040fe200078ec0ff */
[----:B------:R-:W-:Y:S01]  /*54a0*/  IMAD.MOV.U32 R95, RZ, RZ, 0x20 ;  /* 0x00000020ff5f7424 */ /* 0x000fe200078e00ff */
[----:B------:R-:W-:Y:S01]  /*54b0*/  LOP3.LUT R7, R7, 0x200, RZ, 0xc0, !PT ;  /* 0x0000020007077812 */ /* 0x000fe200078ec0ff */
[----:B------:R-:W-:Y:S01]  /*54c0*/  IMAD.MOV.U32 R94, RZ, RZ, 0x1 ;  /* 0x00000001ff5e7424 */ /* 0x000fe200078e00ff */
[----:B------:R-:W-:Y:S01]  /*54d0*/  LOP3.LUT R5, R4, 0x8, R5, 0xf8, !PT ;  /* 0x0000000804057812 */ /* 0x000fe200078ef805 */
[----:B------:R-:W-:Y:S01]  /*54e0*/  IMAD.SHL.U32 R4, R97, 0x8, RZ ;  /* 0x0000000861047824 */ /* 0x000fe200078e00ff */
[----:B------:R-:W-:Y:S01]  /*54f0*/  LOP3.LUT R37, R37, 0x600000, RZ, 0xc0, !PT ;  /* 0x0060000025257812 */ /* 0x000fe200078ec0ff */
[----:B------:R-:W3:Y:S01]  /*5500*/  LDC.64 R82, c[0x0][0x890] ;  /* 0x00022400ff527b82 */ /* 0x000ee20000000a00 */
[----:B------:R-:W-:Y:S01]  /*5510*/  LOP3.LUT R84, R7, 0xc00, R84, 0xf8, !PT ;  /* 0x00000c0007547812 */ /* 0x000fe200078ef854 */
[----:B------:R-:W-:Y:S01]  /*5520*/  IMAD.MOV.U32 R36, RZ, RZ, RZ ;  /* 0x000000ffff247224 */ /* 0x000fe200078e00ff */
[----:B------:R-:W-:-:S02]  /*5530*/  LOP3.LUT R5, R5, 0x38, R4, 0x78, !PT ;  /* 0x0000003805057812 */ /* 0x000fc400078e7804 */
[----:B------:R-:W-:Y:S02]  /*5540*/  CS2R R92, SRZ ;  /* 0x00000000005c7805 */ /* 0x000fe4000001ff00 */
[----:B------:R-:W-:Y:S01]  /*5550*/  SEL R96, R95, 0xffffffe0, !P2 ;  /* 0xffffffe05f607807 */ /* 0x000fe20005000000 */
[----:B------:R-:W-:Y:S01]  /*5560*/  IMAD.MOV.U32 R91, RZ, RZ, RZ ;  /* 0x000000ffff5b7224 */ /* 0x000fe200078e00ff */
[----:B------:R-:W-:Y:S01]  /*5570*/  LOP3.LUT R84, R84, R5, RZ, 0xfc, !PT ;  /* 0x0000000554547212 */ /* 0x000fe200078efcff */
[----:B-1----:R-:W-:Y:S01]  /*5580*/  ULEA UR44, UR4, UR44, 0x18 ;  /* 0x0000002c042c7291 */ /* 0x002fe2000f8ec0ff */
[----:B------:R-:W1:Y:S01]  /*5590*/  LDC.64 R78, c[0x0][0x8b0] ;  /* 0x00022c00ff4e7b82 */ /* 0x000e620000000a00 */
[----:B------:R-:W-:Y:S01]  /*55a0*/  LOP3.LUT R97, R97, 0x60, RZ, 0xc0, !PT ;  /* 0x0000006061617812 */ /* 0x000fe200078ec0ff */
[----:B------:R-:W4:Y:S01]  /*55b0*/  LDCU UR59, c[0x0][0x370] ;  /* 0x00006e00ff3b77ac */ /* 0x000f220008000800 */
[----:B------:R-:W-:Y:S01]  /*55c0*/  SEL R95, R95, 0xffffffe0, !P1 ;  /* 0xffffffe05f5f7807 */ /* 0x000fe20004800000 */
[----:B------:R-:W-:-:S04]  /*55d0*/  UIADD3 UR4, UPT, UPT, UR44, 0x400, URZ ;  /* 0x000004002c047890 */ /* 0x000fc8000fffe0ff */
[----:B------:R-:W4:Y:S01]  /*55e0*/  LDS R0, [UR44+0x140] ;  /* 0x0001402cff007984 */ /* 0x000f220008000800 */
[----:B------:R-:W1:Y:S01]  /*55f0*/  LDC.64 R76, c[0x0][0x8a8] ;  /* 0x00022a00ff4c7b82 */ /* 0x000e620000000a00 */
[----:B------:R-:W1:Y:S01]  /*5600*/  LDCU.64 UR62, c[0x0][0x348] ;  /* 0x00006900ff3e77ac */ /* 0x000e620008000a00 */
[----:B------:R-:W-:Y:S01]  /*5610*/  IMAD.U32 R89, RZ, RZ, UR4 ;  /* 0x00000004ff597e24 */ /* 0x000fe2000f8e00ff */
[----:B------:R-:W1:Y:S01]  /*5620*/  LDCU UR43, c[0x0][0xb0c] ;  /* 0x00016180ff2b77ac */ /* 0x000e620008000800 */
[----:B------:R-:W1:Y:S01]  /*5630*/  LDCU UR39, c[0x0][0xb30] ;  /* 0x00016600ff2777ac */ /* 0x000e620008000800 */
[----:B------:R-:W1:Y:S01]  /*5640*/  LDCU.64 UR56, c[0x0][0x888] ;  /* 0x00011100ff3877ac */ /* 0x000e620008000a00 */
[----:B------:R-:W1:Y:S01]  /*5650*/  LDCU.64 UR40, c[0x0][0xb28] ;  /* 0x00016500ff2877ac */ /* 0x000e620008000a00 */
[----:B------:R-:W1:Y:S01]  /*5660*/  LDCU.128 UR52, c[0x0][0xb10] ;  /* 0x00016200ff3477ac */ /* 0x000e620008000c00 */
[----:B------:R-:W1:Y:S01]  /*5670*/  LDCU UR58, c[0x0][0x374] ;  /* 0x00006e80ff3a77ac */ /* 0x000e620008000800 */
[----:B------:R-:W-:Y:S01]  /*5680*/  UMOV UR47, URZ ;  /* 0x000000ff002f7c82 */ /* 0x000fe20008000000 */
[----:B------:R-:W-:Y:S01]  /*5690*/  UMOV UR46, URZ ;  /* 0x000000ff002e7c82 */ /* 0x000fe20008000000 */
[----:B--234-:R-:W-:-:S07]  /*56a0*/  IMAD.IADD R37, R0, 0x1, R37 ;  /* 0x0000000100257824 */ /* 0x01cfce00078e0225 */
.L_x_133:
[C---:B------:R-:W-:Y:S02]  /*56b0*/  LEA R3, R91.reuse, UR44, 0x3 ;  /* 0x0000002c5b037c11 */ /* 0x040fe4000f8e18ff */
[----:B------:R-:W-:Y:S02]  /*56c0*/  SHF.L.U32 R0, R92, 0x1f, RZ ;  /* 0x0000001f5c007819 */ /* 0x000fe400000006ff */
[----:B------:R-:W-:Y:S02]  /*56d0*/  LEA R5, R91, UR44, 0x4 ;  /* 0x0000002c5b057c11 */ /* 0x000fe4000f8e20ff */
[----:B------:R-:W2:Y:S02]  /*56e0*/  SYNCS.PHASECHK.TRANS64.TRYWAIT P0, [R3+URZ+0x90], R0 ;  /* 0x00009000030075a7 */ /* 0x000ea400080011ff */
[----:B-12---:R-:W-:Y:S05]  /*56f0*/  @!P0 BRA `(.L_x_90) ;  /* 0x0000004c00188947 */ /* 0x006fea0003800000 */
.L_x_181:
[----:B------:R-:W3:Y:S01]  /*5700*/  LDS.128 R4, [R5+0x120] ;  /* 0x0001200005047984 */ /* 0x000ee20000000c00 */
[----:B------:R-:W-:Y:S01]  /*5710*/  UISETP.GE.AND UP0, UPT, UR42, 0x1, UPT ;  /* 0x000000012a00788c */ /* 0x000fe2000bf06270 */
[----:B------:R-:W-:Y:S01]  /*5720*/  @!PT LDS RZ, [RZ] ;  /* 0x00000000fffff984 */ /* 0x000fe20000000800 */
[----:B------:R-:W-:Y:S01]  /*5730*/  @!PT LDS RZ, [RZ] ;  /* 0x00000000fffff984 */ /* 0x000fe20000000800 */
[----:B------:R-:W-:Y:S01]  /*5740*/  @!PT LDS RZ, [RZ] ;  /* 0x00000000fffff984 */ /* 0x000fe20000000800 */
[----:B------:R-:W-:Y:S01]  /*5750*/  @!PT LDS RZ, [RZ] ;  /* 0x00000000fffff984 */ /* 0x000fe20000000800 */
[----:B------:R4:W-:Y:S06]  /*5760*/  MEMBAR.ALL.CTA ;  /* 0x0000000000007992 */ /* 0x0009ec0000008000 */
[----:B----4-:R-:W4:Y:S01]  /*5770*/  FENCE.VIEW.ASYNC.S ;  /* 0x00000000000073c6 */ /* 0x010f220000000000 */
[----:B---3--:R-:W-:Y:S11]  /*5780*/  LOP3.LUT P0, RZ, R6, 0x1, RZ, 0xc0, !PT ;  /* 0x0000000106ff7812 */ /* 0x008ff6000780c0ff */
[----:B------:R-:W-:Y:S02]  /*5790*/  @!UPT UIADD3 URZ, UPT, UPT, URZ, URZ, URZ ;  /* 0x000000fffffff290 */ /* 0x000fe4000fffe0ff */
[----:B----4-:R-:W-:Y:S01]  /*57a0*/  VOTEU.ANY UP1, P0 ;  /* 0x0000000000ff7886 */ /* 0x010fe20000020100 */
[----:B------:R-:W-:Y:S01]  /*57b0*/  PLOP3.LUT P0, PT, PT, PT, UP1, 0x80, 0x8 ;  /* 0x000000000008781c */ /* 0x000fe20003f0f018 */
[----:B------:R-:W-:Y:S11]  /*57c0*/  UP2UR UR61, UPR, URZ, 0x2 ;  /* 0x00000002ff3d7883 */ /* 0x000ff60008000000 */
[----:B------:R-:W-:Y:S01]  /*57d0*/  @!UPT UIADD3 URZ, UPT, UPT, URZ, URZ, URZ ;  /* 0x000000fffffff290 */ /* 0x000fe2000fffe0ff */
[----:B--2---:R-:W-:Y:S02]  /*57e0*/  @P0 SHF.R.U32.HI R0, RZ, 0x10, R5 ;  /* 0x00000010ff000819 */ /* 0x004fe40000011605 */
        /* <DEDUP_REMOVED lines=12> */
[----:B------:R-:W3:Y:S01]  /*58b0*/  LDCU UR12, c[0x0][0xb20] ;  /* 0x00016400ff0c77ac */ /* 0x000ee20008000800 */
[----:B-1----:R-:W-:Y:S02]  /*58c0*/  UIMAD.WIDE.U32 UR4, UR58, UR55, URZ ;  /* 0x000000373a0472a5 */ /* 0x002fe4000f8e00ff */
[----:B------:R-:W-:Y:S02]  /*58d0*/  UIMAD.WIDE.U32 UR6, UR59, UR52, URZ ;  /* 0x000000343b0672a5 */ /* 0x000fe4000f8e00ff */
[----:B------:R-:W-:Y:S02]  /*58e0*/  UISETP.NE.AND UP0, UPT, UR54, 0x1, UPT ;  /* 0x000000013600788c */ /* 0x000fe4000bf05270 */
[----:B------:R-:W-:Y:S02]  /*58f0*/  UIMAD.WIDE.U32 UR8, UR37, UR55, URZ ;  /* 0x00000037250872a5 */ /* 0x000fe4000f8e00ff */
[----:B------:R-:W-:Y:S02]  /*5900*/  UIMAD.WIDE.U32 UR10, UR38, UR52, URZ ;  /* 0x00000034260a72a5 */ /* 0x000fe4000f8e00ff */
[----:B------:R-:W-:Y:S02]  /*5910*/  UISETP.NE.AND UP1, UPT, UR43, 0x1, UPT ;  /* 0x000000012b00788c */ /* 0x000fe4000bf25270 */
[----:B------:R-:W-:Y:S01]  /*5920*/  UISETP.NE.AND UP2, UPT, UR42, 0x1, UPT ;  /* 0x000000012a00788c */ /* 0x000fe2000bf45270 */
[----:B------:R-:W-:Y:S02]  /*5930*/  UMOV UR4, UR5 ;  /* 0x0000000500047c82 */ /* 0x000fe40008000000 */
[----:B---3--:R-:W-:Y:S03]  /*5940*/  USHF.R.U32.HI UR5, URZ, UR12, UR4 ;  /* 0x0000000cff057299 */ /* 0x008fe60008011604 */
[----:B------:R-:W-:Y:S02]  /*5950*/  UMOV UR4, UR7 ;  /* 0x0000000700047c82 */ /* 0x000fe40008000000 */
[----:B------:R-:W-:Y:S02]  /*5960*/  USHF.R.U32.HI UR7, URZ, UR53, UR4 ;  /* 0x00000035ff077299 */ /* 0x000fe40008011604 */
[----:B------:R-:W-:Y:S02]  /*5970*/  USEL UR4, UR58, UR5, !UP0 ;  /* 0x000000053a047287 */ /* 0x000fe4000c000000 */
[----:B------:R-:W-:Y:S01]  /*5980*/  USEL UR7, UR59, UR7, !UP1 ;  /* 0x000000073b077287 */ /* 0x000fe2000c800000 */
[----:B------:R-:W-:Y:S01]  /*5990*/  UMOV UR5, UR9 ;  /* 0x0000000900057c82 */ /* 0x000fe20008000000 */
[----:B------:R-:W-:Y:S02]  /*59a0*/  UIMAD.WIDE.U32 UR8, UR4, UR40, URZ ;  /* 0x00000028040872a5 */ /* 0x000fe4000f8e00ff */
[----:B------:R-:W-:Y:S03]  /*59b0*/  USHF.R.U32.HI UR6, URZ, UR12, UR5 ;  /* 0x0000000cff067299 */ /* 0x000fe60008011605 */
[----:B------:R-:W-:Y:S01]  /*59c0*/  UMOV UR5, UR11 ;  /* 0x0000000b00057c82 */ /* 0x000fe20008000000 */
[----:B------:R-:W-:Y:S02]  /*59d0*/  UIMAD.WIDE.U32 UR10, UR7, UR40, URZ ;  /* 0x00000028070a72a5 */ /* 0x000fe4000f8e00ff */
[----:B------:R-:W-:Y:S02]  /*59e0*/  USHF.R.U32.HI UR12, URZ, UR53, UR5 ;  /* 0x00000035ff0c7299 */ /* 0x000fe40008011605 */
[----:B------:R-:W-:Y:S01]  /*59f0*/  USEL UR6, UR37, UR6, !UP0 ;  /* 0x0000000625067287 */ /* 0x000fe2000c000000 */
[----:B------:R-:W-:Y:S02]  /*5a00*/  UMOV UR5, UR9 ;  /* 0x0000000900057c82 */ /* 0x000fe40008000000 */
[----:B------:R-:W-:Y:S01]  /*5a10*/  UMOV UR10, UR11 ;  /* 0x0000000b000a7c82 */ /* 0x000fe20008000000 */
[----:B------:R-:W-:Y:S02]  /*5a20*/  @UP2 USHF.R.U32.HI UR4, URZ, UR41, UR5 ;  /* 0x00000029ff042299 */ /* 0x000fe40008011605 */
[----:B------:R-:W-:Y:S02]  /*5a30*/  @UP2 USHF.R.U32.HI UR7, URZ, UR41, UR10 ;  /* 0x00000029ff072299 */ /* 0x000fe4000801160a */
[----:B------:R-:W-:Y:S02]  /*5a40*/  UIMAD UR4, UR42, UR4, URZ ;  /* 0x000000042a0472a4 */ /* 0x000fe4000f8e02ff */
        /* <DEDUP_REMOVED lines=8> */
[----:B------:R-:W-:Y:S02]  /*5ad0*/  USEL UR11, UR6, UR4, !UP2 ;  /* 0x00000004060b7287 */ /* 0x000fe4000d000000 */
[----:B------:R-:W-:Y:S02]  /*5ae0*/  UIADD3 UR8, UPT, UPT, -UR5, URZ, URZ ;  /* 0x000000ff05087290 */ /* 0x000fe4000fffe1ff */
[----:B------:R-:W-:Y:S01]  /*5af0*/  UIADD3 UR10, UPT, UPT, -UR11, URZ, URZ ;  /* 0x000000ff0b0a7290 */ /* 0x000fe2000fffe1ff */
[----:B------:R-:W-:Y:S01]  /*5b00*/  @!UP0 UMOV UR4, UR9 ;  /* 0x0000000900048c82 */ /* 0x000fe20008000000 */
[----:B------:R-:W-:Y:S02]  /*5b10*/  UIADD3 UR9, UPT, UPT, -UR6, URZ, URZ ;  /* 0x000000ff06097290 */ /* 0x000fe4000fffe1ff */
[----:B------:R-:W-:Y:S02]  /*5b20*/  @!UP0 USHF.R.U32.HI UR4, URZ, UR41, UR4 ;  /* 0x00000029ff048299 */ /* 0x000fe40008011604 */
[----:B------:R-:W-:Y:S02]  /*5b30*/  UIMAD UR10, UR42, UR10, UR6 ;  /* 0x0000000a2a0a72a4 */ /* 0x000fe4000f8e0206 */
[----:B------:R-:W-:Y:S04]  /*5b40*/  @!UP0 USEL UR4, UR5, UR4, !UP2 ;  /* 0x0000000405048287 */ /* 0x000fe8000d000000 */
[----:B------:R-:W-:Y:S02]  /*5b50*/  @!UP0 UIMAD UR10, UR7, UR10, UR4 ;  /* 0x0000000a070a82a4 */ /* 0x000fe4000f8e0204 */
[----:B------:R-:W-:Y:S02]  /*5b60*/  @!UP0 UIADD3 UR11, UPT, UPT, UR11, -UR4, URZ ;  /* 0x800000040b0b8290 */ /* 0x000fe4000fffe0ff */
[----:B------:R-:W-:Y:S02]  /*5b70*/  UIMAD UR7, UR43, UR8, UR38 ;  /* 0x000000082b0772a4 */ /* 0x000fe4000f8e0226 */
[----:B------:R-:W-:Y:S02]  /*5b80*/  @!UP0 UIMAD UR6, UR11, UR42, UR5 ;  /* 0x0000002a0b0682a4 */ /* 0x000fe4000f8e0205 */
[----:B------:R-:W-:Y:S01]  /*5b90*/  UIMAD UR4, UR54, UR9, UR37 ;  /* 0x00000009360472a4 */ /* 0x000fe2000f8e0225 */
[----:B------:R-:W-:Y:S02]  /*5ba0*/  @!UP0 UMOV UR5, UR10 ;  /* 0x0000000a00058c82 */ /* 0x000fe40008000000 */
[----:B------:R-:W-:Y:S02]  /*5bb0*/  UIMAD UR38, UR5, UR43, UR7 ;  /* 0x0000002b052672a4 */ /* 0x000fe4000f8e0207 */
[----:B------:R-:W-:Y:S11]  /*5bc0*/  UIMAD UR37, UR6, UR54, UR4 ;  /* 0x00000036062572a4 */ /* 0x000ff6000f8e0204 */
[----:B------:R-:W-:Y:S01]  /*5bd0*/  @!UPT UIADD3 URZ, UPT, UPT, URZ, URZ, URZ ;  /* 0x000000fffffff290 */ /* 0x000fe2000fffe0ff */
.L_x_91:
[----:B-1----:R-:W-:Y:S01]  /*5be0*/  UISETP.NE.AND UP0, UPT, UR39, 0x1, UPT ;  /* 0x000000012700788c */ /* 0x002fe2000bf05270 */
[----:B------:R-:W-:Y:S01]  /*5bf0*/  LOP3.LUT P0, RZ, R89, 0x3f0, RZ, 0xc0, !PT ;  /* 0x000003f059ff7812 */ /* 0x000fe2000780c0ff */
[----:B------:R-:W-:Y:S01]  /*5c00*/  USHF.L.U32 UR50, UR16, 0x6, URZ ;  /* 0x0000000610327899 */ /* 0x000fe200080006ff */
[----:B------:R-:W-:Y:S01]  /*5c10*/  BSSY.RECONVERGENT B6, `(.L_x_92) ;  /* 0x0000034000067945 */ /* 0x000fe20003800200 */
[----:B------:R-:W-:Y:S01]  /*5c20*/  USHF.L.U32 UR49, UR20, 0x8, URZ ;  /* 0x0000000814317899 */ /* 0x000fe200080006ff */
[----:B------:R-:W-:Y:S06]  /*5c30*/  IADD3 R91, PT, PT, R91, 0x1, RZ ;  /* 0x000000015b5b7810 */ /* 0x000fec0007ffe0ff */
[----:B------:R-:W1:Y:S01]  /*5c40*/  @!UP0 LDCU.128 UR12, c[0x0][0xb10] ;  /* 0x00016200ff0c87ac */ /* 0x000e620008000c00 */
[----:B------:R-:W3:Y:S01]  /*5c50*/  @!UP0 LDCU UR5, c[0x0][0xb0c] ;  /* 0x00016180ff0587ac */ /* 0x000ee20008000800 */
[----:B------:R-:W4:Y:S01]  /*5c60*/  @!UP0 LDCU UR10, c[0x0][0xb20] ;  /* 0x00016400ff0a87ac */ /* 0x000f220008000800 */
[----:B-1----:R-:W-:Y:S02]  /*5c70*/  UIMAD.WIDE.U32 UR8, UR38, UR12, URZ ;  /* 0x0000000c260872a5 */ /* 0x002fe4000f8e00ff */
[----:B------:R-:W-:Y:S02]  /*5c80*/  UIMAD.WIDE.U32 UR6, UR37, UR15, URZ ;  /* 0x0000000f250672a5 */ /* 0x000fe4000f8e00ff */
[----:B------:R-:W-:Y:S03]  /*5c90*/  @!UP0 UISETP.NE.AND UP1, UPT, UR14, 0x1, UPT ;  /* 0x000000010e00888c */ /* 0x000fe6000bf25270 */
[----:B------:R-:W-:Y:S01]  /*5ca0*/  @!UP0 UMOV UR4, UR9 ;  /* 0x0000000900048c82 */ /* 0x000fe20008000000 */
[----:B---3--:R-:W-:Y:S02]  /*5cb0*/  @!UP0 UISETP.NE.AND UP2, UPT, UR5, 0x1, UPT ;  /* 0x000000010500888c */ /* 0x008fe4000bf45270 */
[----:B------:R-:W-:Y:S01]  /*5cc0*/  @!UP0 USHF.R.U32.HI UR4, URZ, UR13, UR4 ;  /* 0x0000000dff048299 */ /* 0x000fe20008011604 */
[----:B------:R-:W-:Y:S02]  /*5cd0*/  @!UP0 UMOV UR6, UR7 ;  /* 0x0000000700068c82 */ /* 0x000fe40008000000 */
[----:B----4-:R-:W-:Y:S02]  /*5ce0*/  @!UP0 USHF.R.U32.HI UR6, URZ, UR10, UR6 ;  /* 0x0000000aff068299 */ /* 0x010fe40008011606 */
[----:B------:R-:W-:Y:S02]  /*5cf0*/  @!UP0 USEL UR7, UR38, UR4, !UP2 ;  /* 0x0000000426078287 */ /* 0x000fe4000d000000 */
[----:B------:R-:W-:Y:S04]  /*5d00*/  @!UP0 USEL UR6, UR37, UR6, !UP1 ;  /* 0x0000000625068287 */ /* 0x000fe8000c800000 */
[----:B------:R-:W-:Y:S02]  /*5d10*/  @!UP0 UIADD3 UR4, UPT, UPT, -UR7, UR6, URZ ;  /* 0x0000000607048290 */ /* 0x000fe4000fffe1ff */
[----:B------:R-:W-:Y:S02]  /*5d20*/  @!UP0 UIADD3 UR6, UPT, UPT, UR7, -UR6, URZ ;  /* 0x8000000607068290 */ /* 0x000fe4000fffe0ff */
[----:B------:R-:W-:Y:S02]  /*5d30*/  @!UP0 UIMAD UR38, UR4, UR5, UR38 ;  /* 0x00000005042682a4 */ /* 0x000fe4000f8e0226 */
[----:B------:R-:W-:Y:S01]  /*5d40*/  @!UP0 UIMAD UR37, UR6, UR14, UR37 ;  /* 0x0000000e062582a4 */ /* 0x000fe2000f8e0225 */
[----:B------:R-:W-:Y:S11]  /*5d50*/  @!P0 BRA `(.L_x_93) ;  /* 0x00000000007c8947 */ /* 0x000ff60003800000 */
[----:B------:R-:W1:Y:S01]  /*5d60*/  LDCU.64 UR8, c[0x4][0x80] ;  /* 0x01001000ff0877ac */ /* 0x000e620008000a00 */
[----:B------:R-:W-:Y:S01]  /*5d70*/  MOV R2, 0x0 ;  /* 0x0000000000027802 */ /* 0x000fe20000000f00 */
[----:B------:R-:W-:Y:S02]  /*5d80*/  HFMA2 R12, -RZ, RZ, 0, 5.9604644775390625e-08 ;  /* 0x00000001ff0c7431 */ /* 0x000fe400000001ff */
[----:B------:R-:W-:Y:S01]  /*5d90*/  IMAD.MOV.U32 R8, RZ, RZ, 0x70 ;  /* 0x00000070ff087424 */ /* 0x000fe200078e00ff */
[----:B------:R3:W4:Y:S01]  /*5da0*/  LDC.64 R14, c[0x4][R2] ;  /* 0x01000000020e7b82 */ /* 0x0007220000000a00 */
[----:B------:R-:W2:Y:S01]  /*5db0*/  LDCU.64 UR6, c[0x4][0x88] ;  /* 0x01001100ff0677ac */ /* 0x000ea20008000a00 */
[----:B------:R-:W-:Y:S01]  /*5dc0*/  IMAD.MOV.U32 R13, RZ, RZ, RZ ;  /* 0x000000ffff0d7224 */ /* 0x000fe200078e00ff */
[----:B------:R-:W2:Y:S01]  /*5dd0*/  LDCU.64 UR4, c[0x4][0x8] ;  /* 0x01000100ff0477ac */ /* 0x000ea20008000a00 */
[----:B-1----:R-:W-:Y:S01]  /*5de0*/  MOV R5, UR9 ;  /* 0x0000000900057c02 */ /* 0x002fe20008000f00 */
[----:B------:R-:W-:Y:S01]  /*5df0*/  IMAD.U32 R4, RZ, RZ, UR8 ;  /* 0x00000008ff047e24 */ /* 0x000fe2000f8e00ff */
[----:B--2---:R-:W-:Y:S01]  /*5e00*/  MOV R7, UR7 ;  /* 0x0000000700077c02 */ /* 0x004fe20008000f00 */
[----:B------:R-:W-:Y:S01]  /*5e10*/  IMAD.U32 R6, RZ, RZ, UR6 ;  /* 0x00000006ff067e24 */ /* 0x000fe2000f8e00ff */
[----:B------:R-:W-:Y:S01]  /*5e20*/  MOV R11, UR5 ;  /* 0x00000005000b7c02 */ /* 0x000fe20008000f00 */
[----:B------:R-:W-:Y:S02]  /*5e30*/  IMAD.U32 R10, RZ, RZ, UR4 ;  /* 0x00000004ff0a7e24 */ /* 0x000fe4000f8e00ff */
[----:B------:R-:W-:Y:S07]  /*5e40*/  LEPC R20, `(.L_x_94) ;  /* 0x000000001014794e */ /* 0x000fee0000000000 */
[----:B---345:R-:W-:Y:S05]  /*5e50*/  CALL.ABS.NOINC R14 ;  /* 0x000000000e007343 */ /* 0x038fea0003c00000 */
.L_x_94:
[----:B------:R-:W1:Y:S01]  /*5e60*/  LDCU.64 UR8, c[0x4][0x80] ;  /* 0x01001000ff0877ac */ /* 0x000e620008000a00 */
[----:B------:R-:W2:Y:S01]  /*5e70*/  LDC.64 R2, c[0x4][R2] ;  /* 0x0100000002027b82 */ /* 0x000ea20000000a00 */
[----:B------:R-:W-:Y:S02]  /*5e80*/  HFMA2 R12, -RZ, RZ, 0, 5.9604644775390625e-08 ;  /* 0x00000001ff0c7431 */ /* 0x000fe400000001ff */
[----:B------:R-:W-:Y:S02]  /*5e90*/  IMAD.MOV.U32 R8, RZ, RZ, 0x70 ;  /* 0x00000070ff087424 */ /* 0x000fe400078e00ff */
[----:B------:R-:W-:Y:S01]  /*5ea0*/  IMAD.MOV.U32 R13, RZ, RZ, RZ ;  /* 0x000000ffff0d7224 */ /* 0x000fe200078e00ff */
[----:B------:R-:W3:Y:S01]  /*5eb0*/  LDCU.64 UR6, c[0x4][0x88] ;  /* 0x01001100ff0677ac */ /* 0x000ee20008000a00 */
[----:B------:R-:W4:Y:S01]  /*5ec0*/  LDCU.64 UR4, c[0x4][0x8] ;  /* 0x01000100ff0477ac */ /* 0x000f220008000a00 */
[----:B-1----:R-:W-:Y:S02]  /*5ed0*/  MOV R4, UR8 ;  /* 0x0000000800047c02 */ /* 0x002fe40008000f00 */
[----:B------:R-:W-:Y:S02]  /*5ee0*/  MOV R5, UR9 ;  /* 0x0000000900057c02 */ /* 0x000fe40008000f00 */
[----:B---3--:R-:W-:Y:S01]  /*5ef0*/  MOV R7, UR7 ;  /* 0x0000000700077c02 */ /* 0x008fe20008000f00 */
[----:B------:R-:W-:Y:S01]  /*5f00*/  IMAD.U32 R6, RZ, RZ, UR6 ;  /* 0x00000006ff067e24 */ /* 0x000fe2000f8e00ff */
[----:B----4-:R-:W-:Y:S01]  /*5f10*/  MOV R11, UR5 ;  /* 0x00000005000b7c02 */ /* 0x010fe20008000f00 */
[----:B------:R-:W-:Y:S02]  /*5f20*/  IMAD.U32 R10, RZ, RZ, UR4 ;  /* 0x00000004ff0a7e24 */ /* 0x000fe4000f8e00ff */
[----:B------:R-:W-:Y:S07]  /*5f30*/  LEPC R20, `(.L_x_93) ;  /* 0x000000001014794e */ /* 0x000fee0000000000 */
[----:B--2---:R-:W-:Y:S05]  /*5f40*/  CALL.ABS.NOINC R2 ;  /* 0x0000000002007343 */ /* 0x004fea0003c00000 */
.L_x_93:
[----:B------:R-:W-:Y:S05]  /*5f50*/  BSYNC.RECONVERGENT B6 ;  /* 0x0000000000067941 */ /* 0x000fea0003800200 */
.L_x_92:
[----:B------:R-:W-:Y:S02]  /*5f60*/  ISETP.NE.U32.AND P0, PT, RZ, UR56, PT ;  /* 0x00000038ff007c0c */ /* 0x000fe4000bf05070 */
[C---:B------:R-:W-:Y:S02]  /*5f70*/  ISETP.NE.U32.AND P1, PT, R82.reuse, RZ, PT ;  /* 0x000000ff5200720c */ /* 0x040fe40003f25070 */
[----:B------:R-:W-:Y:S02]  /*5f80*/  ISETP.NE.U32.AND P4, PT, R82, RZ, PT ;  /* 0x000000ff5200720c */ /* 0x000fe40003f85070 */
[----:B------:R-:W-:Y:S02]  /*5f90*/  ISETP.NE.AND.EX P0, PT, RZ, UR57, PT, P0 ;  /* 0x00000039ff007c0c */ /* 0x000fe4000bf05300 */
[C---:B------:R-:W-:Y:S02]  /*5fa0*/  ISETP.NE.AND.EX P1, PT, R83.reuse, RZ, PT, P1 ;  /* 0x000000ff5300720c */ /* 0x040fe40003f25310 */
[----:B------:R-:W-:Y:S02]  /*5fb0*/  ISETP.NE.AND.EX P4, PT, R83, RZ, P0, P4 ;  /* 0x000000ff5300720c */ /* 0x000fe40000785340 */
[----:B------:R-:W-:Y:S02]  /*5fc0*/  ISETP.NE.U32.AND P5, PT, R78, RZ, PT ;  /* 0x000000ff4e00720c */ /* 0x000fe40003fa5070 */
[----:B------:R-:W-:Y:S02]  /*5fd0*/  ISETP.NE.U32.AND P3, PT, RZ, UR56, PT ;  /* 0x00000038ff007c0c */ /* 0x000fe4000bf65070 */
[----:B------:R-:W-:Y:S02]  /*5fe0*/  PLOP3.LUT P2, PT, PT, PT, PT, 0x8, 0x80 ;  /* 0x000000000080781c */ /* 0x000fe40003f4e170 */
[----:B------:R-:W-:Y:S02]  /*5ff0*/  ISETP.NE.AND.EX P5, PT, R79, RZ, PT, P5 ;  /* 0x000000ff4f00720c */ /* 0x000fe40003fa5350 */
[----:B------:R-:W-:Y:S03]  /*6000*/  ISETP.NE.AND.EX P3, PT, RZ, UR57, PT, P3 ;  /* 0x00000039ff007c0c */ /* 0x000fe6000bf65330 */
[----:B------:R-:W-:Y:S01]  /*6010*/  @!P4 PLOP3.LUT P2, PT, P1, PT, PT, 0x80, 0x8 ;  /* 0x000000000008c81c */ /* 0x000fe20000f4f070 */
[----:B------:R-:W-:Y:S01]  /*6020*/  @!UPT UIADD3 URZ, UPT, UPT, URZ, URZ, URZ ;  /* 0x000000fffffff290 */ /* 0x000fe2000fffe0ff */
[----:B------:R-:W-:Y:S11]  /*6030*/  @!P1 BRA `(.L_x_95) ;  /* 0x0000000000309947 */ /* 0x000ff60003800000 */
[----:B------:R-:W-:Y:S01]  /*6040*/  ISETP.NE.U32.AND P0, PT, R80, RZ, PT ;  /* 0x000000ff5000720c */ /* 0x000fe20003f05070 */
[----:B------:R-:W1:Y:S01]  /*6050*/  LDCU.64 UR4, c[0x0][0x358] ;  /* 0x00006b00ff0477ac */ /* 0x000e620008000a00 */
[----:B------:R-:W-:Y:S02]  /*6060*/  IMAD.MOV.U32 R85, RZ, RZ, 0x1 ;  /* 0x00000001ff557424 */ /* 0x000fe400078e00ff */
[----:B------:R-:W-:Y:S11]  /*6070*/  ISETP.NE.AND.EX P0, PT, R81, RZ, PT, P0 ;  /* 0x000000ff5100720c */ /* 0x000ff60003f05300 */
[----:B------:R-:W-:Y:S02]  /*6080*/  @!UPT UIADD3 URZ, UPT, UPT, URZ, URZ, URZ ;  /* 0x000000fffffff290 */ /* 0x000fe4000fffe0ff */
[----:B------:R-:W3:Y:S01]  /*6090*/  @P0 LDC.64 R2, c[0x0][0x888] ;  /* 0x00022200ff020b82 */ /* 0x000ee20000000a00 */
[----:B--2---:R-:W-:Y:S04]  /*60a0*/  @P0 IMAD R0, R82, UR36, RZ ;  /* 0x0000002452000c24 */ /* 0x004fe8000f8e02ff */
[----:B---3--:R-:W-:Y:S04]  /*60b0*/  @P0 IMAD.WIDE R2, R0, 0x4, R2 ;  /* 0x0000000400020825 */ /* 0x008fe800078e0202 */
[----:B------:R-:W-:Y:S01]  /*60c0*/  HFMA2 R0, -RZ, RZ, 0, 5.9604644775390625e-08 ;  /* 0x00000001ff007431 */ /* 0x000fe200000001ff */
[----:B-1---5:R1:W5:Y:S04]  /*60d0*/  @P0 LDG.E R41, desc[UR4][R2.64] ;  /* 0x0000000402290981 */ /* 0x022368000c1e1900 */
[----:B------:R-:W-:Y:S01]  /*60e0*/  @!P0 PRMT R85, R0, 0x7610, R85 ;  /* 0x0000761000558816 */ /* 0x000fe20000000055 */
[----:B-1----:R-:W3:Y:S06]  /*60f0*/  @!P0 LDC R41, c[0x0][0x880] ;  /* 0x00022000ff298b82 */ /* 0x002eec0000000800 */
.L_x_95:
[----:B------:R-:W-:Y:S05]  /*6100*/  @!P5 BRA `(.L_x_96) ;  /* 0x000000000024d947 */ /* 0x000fea0003800000 */
[----:B------:R-:W-:Y:S01]  /*6110*/  ISETP.NE.U32.AND P0, PT, R76, RZ, PT ;  /* 0x000000ff4c00720c */ /* 0x000fe20003f05070 */
[----:B------:R-:W1:Y:S03]  /*6120*/  LDCU.64 UR4, c[0x0][0x358] ;  /* 0x00006b00ff0477ac */ /* 0x000e660008000a00 */
[----:B------:R-:W-:Y:S11]  /*6130*/  ISETP.NE.AND.EX P0, PT, R77, RZ, PT, P0 ;  /* 0x000000ff4d00720c */ /* 0x000ff60003f05300 */
[----:B------:R-:W-:Y:S02]  /*6140*/  @!UPT UIADD3 URZ, UPT, UPT, URZ, URZ, URZ ;  /* 0x000000fffffff290 */ /* 0x000fe4000fffe0ff */
[----:B------:R-:W4:Y:S01]  /*6150*/  @P0 LDC.64 R2, c[0x0][0x8a8] ;  /* 0x00022a00ff020b82 */ /* 0x000f220000000a00 */
[----:B--2---:R-:W-:Y:S04]  /*6160*/  @P0 IMAD R0, R78, UR36, RZ ;  /* 0x000000244e000c24 */ /* 0x004fe8000f8e02ff */
[----:B----4-:R-:W-:Y:S05]  /*6170*/  @P0 IMAD.WIDE R2, R0, 0x4, R2 ;  /* 0x0000000400020825 */ /* 0x010fea00078e0202 */
[----:B-1---5:R1:W5:Y:S02]  /*6180*/  @P0 LDG.E R38, desc[UR4][R2.64] ;  /* 0x0000000402260981 */ /* 0x022364000c1e1900 */
[----:B-1----:R-:W4:Y:S02]  /*6190*/  @!P0 LDC R38, c[0x0][0x8a0] ;  /* 0x00022800ff268b82 */ /* 0x002f240000000800 */
.L_x_96:
[----:B---3-5:R-:W-:Y:S01]  /*61a0*/  FSETP.NEU.AND P0, PT, R41, RZ, PT ;  /* 0x000000ff2900720b */ /* 0x028fe20003f0d000 */
[----:B------:R-:W-:Y:S01]  /*61b0*/  IMAD.SHL.U32 R47, R84, 0x2, RZ ;  /* 0x00000002542f7824 */ /* 0x000fe200078e00ff */
[----:B------:R-:W-:Y:S01]  /*61c0*/  SEL R4, RZ, 0xffffffff, P3 ;  /* 0xffffffffff047807 */ /* 0x000fe20001800000 */
[----:B------:R-:W-:Y:S01]  /*61d0*/  BSSY B1, `(.L_x_97) ;  /* 0x0000043000017945 */ /* 0x000fe20003800000 */
[----:B------:R-:W-:Y:S01]  /*61e0*/  @!P4 LOP3.LUT P3, RZ, R85, 0xff, RZ, 0xc0, !PT ;  /* 0x000000ff55ffc812 */ /* 0x000fe2000786c0ff */
[----:B------:R-:W-:Y:S01]  /*61f0*/  VIADD R100, R47, UR44 ;  /* 0x0000002c2f647c36 */ /* 0x000fe20008000000 */
[----:B------:R-:W-:Y:S01]  /*6200*/  @!P4 SEL R3, RZ, 0xffffffff, P0 ;  /* 0xffffffffff03c807 */ /* 0x000fe20000000000 */
[----:B------:R-:W-:Y:S01]  /*6210*/  IMAD.MOV.U32 R60, RZ, RZ, 0x1 ;  /* 0x00000001ff3c7424 */ /* 0x000fe200078e00ff */
[----:B------:R-:W-:Y:S01]  /*6220*/  LOP3.LUT R94, R94, 0x1, RZ, 0x3c, !PT ;  /* 0x000000015e5e7812 */ /* 0x000fe200078e3cff */
[----:B------:R-:W-:Y:S01]  /*6230*/  IMAD.MOV.U32 R46, RZ, RZ, RZ ;  /* 0x000000ffff2e7224 */ /* 0x000fe200078e00ff */
[----:B------:R-:W-:Y:S02]  /*6240*/  @P2 SEL R3, R4, R3, !P3 ;  /* 0x0000000304032207 */ /* 0x000fe40005800000 */
[----:B------:R-:W-:Y:S02]  /*6250*/  CS2R R74, SRZ ;  /* 0x00000000004a7805 */ /* 0x000fe4000001ff00 */
[C---:B------:R-:W-:Y:S02]  /*6260*/  LEA R101, R36.reuse, UR44, 0x3 ;  /* 0x0000002c24657c11 */ /* 0x040fe4000f8e18ff */
[----:B------:R-:W-:Y:S02]  /*6270*/  CS2R R72, SRZ ;  /* 0x0000000000487805 */ /* 0x000fe4000001ff00 */
[----:B------:R-:W-:Y:S02]  /*6280*/  @!P4 LOP3.LUT R3, R3, 0x1, RZ, 0xc0, !PT ;  /* 0x000000010303c812 */ /* 0x000fe400078ec0ff */
[----:B------:R-:W-:Y:S02]  /*6290*/  CS2R R66, SRZ ;  /* 0x0000000000427805 */ /* 0x000fe4000001ff00 */
[----:B------:R-:W-:Y:S02]  /*62a0*/  SHF.L.U32 R2, R93, 0x1f, RZ ;  /* 0x0000001f5d027819 */ /* 0x000fe400000006ff */
[----:B------:R-:W-:Y:S02]  /*62b0*/  CS2R R64, SRZ ;  /* 0x0000000000407805 */ /* 0x000fe4000001ff00 */
[----:B------:R-:W-:Y:S02]  /*62c0*/  ISETP.NE.U32.OR P6, PT, R3, 0x1, P4 ;  /* 0x000000010300780c */ /* 0x000fe400027c5470 */
[----:B------:R-:W-:Y:S02]  /*62d0*/  CS2R R58, SRZ ;  /* 0x00000000003a7805 */ /* 0x000fe4000001ff00 */
[----:B------:R-:W-:Y:S02]  /*62e0*/  LEA.HI R39, R36, R36, RZ, 0x1 ;  /* 0x0000002424277211 */ /* 0x000fe400078f08ff */
[----:B------:R-:W-:Y:S02]  /*62f0*/  CS2R R56, SRZ ;  /* 0x0000000000387805 */ /* 0x000fe4000001ff00 */
[----:B------:R-:W-:Y:S02]  /*6300*/  LOP3.LUT P4, R90, R85, 0xff, RZ, 0xc0, !PT ;  /* 0x000000ff555a7812 */ /* 0x000fe4000788c0ff */
[----:B------:R-:W-:Y:S02]  /*6310*/  CS2R R50, SRZ ;  /* 0x0000000000327805 */ /* 0x000fe4000001ff00 */
[----:B------:R-:W-:Y:S01]  /*6320*/  SEL R3, RZ, 0xffffffff, P0 ;  /* 0xffffffffff037807 */ /* 0x000fe20000000000 */
[C---:B--2---:R-:W-:Y:S01]  /*6330*/  IMAD.SHL.U32 R0, R39.reuse, 0x80, RZ ;  /* 0x0000008027007824 */ /* 0x044fe200078e00ff */
[----:B------:R-:W-:Y:S02]  /*6340*/  LOP3.LUT R39, R39, 0xffe, RZ, 0xc0, !PT ;  /* 0x00000ffe27277812 */ /* 0x000fe400078ec0ff */
[----:B------:R-:W-:Y:S02]  /*6350*/  CS2R R48, SRZ ;  /* 0x0000000000307805 */ /* 0x000fe4000001ff00 */
[----:B------:R-:W-:Y:S01]  /*6360*/  @P1 SEL R3, R4, R3, !P4 ;  /* 0x0000000304031207 */ /* 0x000fe20006000000 */
[----:B------:R-:W-:Y:S01]  /*6370*/  VIADD R63, R100, 0x400 ;  /* 0x00000400643f7836 */ /* 0x000fe20000000000 */
[----:B------:R-:W-:Y:S01]  /*6380*/  LOP3.LUT R0, R0, 0xffffff00, RZ, 0xc0, !PT ;  /* 0xffffff0000007812 */ /* 0x000fe200078ec0ff */
[----:B------:R-:W-:Y:S01]  /*6390*/  IMAD.IADD R39, R36, 0x1, -R39 ;  /* 0x0000000124277824 */ /* 0x000fe200078e0a27 */
[----:B------:R-:W-:Y:S01]  /*63a0*/  @P6 SHF.L.U32 R5, R94, 0x1f, RZ ;  /* 0x0000001f5e056819 */ /* 0x000fe200000006ff */
[----:B------:R-:W-:Y:S01]  /*63b0*/  IMAD.IADD R99, R95, 0x1, R100 ;  /* 0x000000015f637824 */ /* 0x000fe200078e0264 */
[----:B------:R-:W-:Y:S01]  /*63c0*/  LOP3.LUT R3, R3, 0x1, RZ, 0xc0, !PT ;  /* 0x0000000103037812 */ /* 0x000fe200078ec0ff */
[----:B------:R-:W-:Y:S01]  /*63d0*/  IMAD.IADD R0, R37, 0x1, R0 ;  /* 0x0000000125007824 */ /* 0x000fe200078e0200 */
[----:B------:R-:W1:Y:S01]  /*63e0*/  @P6 SYNCS.PHASECHK.TRANS64.TRYWAIT P3, [UR44+0x40], R5 ;  /* 0x00004005ff0065a7 */ /* 0x000e62000806112c */
[----:B------:R-:W-:Y:S02]  /*63f0*/  P2R R98, PR, RZ, 0x40 ;  /* 0x00000040ff627803 */ /* 0x000fe40000000000 */
[----:B------:R-:W-:Y:S01]  /*6400*/  ISETP.NE.U32.AND P5, PT, R3, 0x1, PT ;  /* 0x000000010300780c */ /* 0x000fe20003fa5070 */
[----:B------:R-:W-:Y:S03]  /*6410*/  IMAD R39, R39, 0x100000, R0 ;  /* 0x0010000027277824 */ /* 0x000fe600078e0200 */
[----:B------:R-:W-:Y:S01]  /*6420*/  P2R R61, PR, RZ, 0x20 ;  /* 0x00000020ff3d7803 */ /* 0x000fe20000000000 */
[----:B------:R2:W3:Y:S01]  /*6430*/  SYNCS.PHASECHK.TRANS64.TRYWAIT P2, [R101+URZ+0xb0], R2 ;  /* 0x0000b002650075a7 */ /* 0x0004e200080411ff */
[----:B-1----:R-:W-:Y:S01]  /*6440*/  @P6 SEL R60, RZ, 0x1, !P3 ;  /* 0x00000001ff3c6807 */ /* 0x002fe20005800000 */
[----:B--2---:R-:W-:Y:S06]  /*6450*/  @!P6 BRA `(.L_x_98) ;  /* 0x000000000068e947 */ /* 0x004fec0003800000 */
[----:B------:R-:W-:Y:S01]  /*6460*/  @P5 IMAD R0, R96, 0x2, R63 ;  /* 0x0000000260005824 */ /* 0x000fe200078e023f */
[----:B------:R-:W-:Y:S01]  /*6470*/  ISETP.NE.AND P0, PT, R60, RZ, PT ;  /* 0x000000ff3c00720c */ /* 0x000fe20003f05270 */
[----:B------:R-:W-:Y:S01]  /*6480*/  @P5 IMAD R4, R96, 0x2, R100 ;  /* 0x0000000260045824 */ /* 0x000fe200078e0264 */
[----:B------:R-:W-:Y:S01]  /*6490*/  BSSY B0, `(.L_x_99) ;  /* 0x000000e000007945 */ /* 0x000fe20003800000 */
[----:B------:R-:W-:Y:S01]  /*64a0*/  IMAD.MOV.U32 R74, RZ, RZ, RZ ;  /* 0x000000ffff4a7224 */ /* 0x000fe200078e00ff */
[----:B------:R-:W-:Y:S01]  /*64b0*/  CS2R R66, SRZ ;  /* 0x0000000000427805 */ /* 0x000fe2000001ff00 */
[----:B------:R-:W-:Y:S01]  /*64c0*/  @P5 IMAD.IADD R5, R95, 0x1, R0 ;  /* 0x000000015f055824 */ /* 0x000fe200078e0200 */
[----:B------:R-:W-:Y:S02]  /*64d0*/  CS2R R64, SRZ ;  /* 0x0000000000407805 */ /* 0x000fe4000001ff00 */
[----:B------:R-:W-:Y:S02]  /*64e0*/  CS2R R72, SRZ ;  /* 0x0000000000487805 */ /* 0x000fe4000001ff00 */
[----:B------:R-:W-:Y:S02]  /*64f0*/  CS2R R50, SRZ ;  /* 0x0000000000327805 */ /* 0x000fe4000001ff00 */
[----:B------:R-:W-:Y:S02]  /*6500*/  CS2R R48, SRZ ;  /* 0x0000000000307805 */ /* 0x000fe4000001ff00 */
[----:B------:R-:W-:Y:S02]  /*6510*/  CS2R R58, SRZ ;  /* 0x00000000003a7805 */ /* 0x000fe4000001ff00 */
[----:B------:R-:W-:Y:S01]  /*6520*/  CS2R R56, SRZ ;  /* 0x0000000000387805 */ /* 0x000fe2000001ff00 */
[----:B------:R-:W-:Y:S06]  /*6530*/  @P0 BRA `(.L_x_100) ;  /* 0x00000000000c0947 */ /* 0x000fec0003800000 */
[----:B------:R-:W-:Y:S04]  /*6540*/  SHF.L.U32 R3, R94, 0x1f, RZ ;  /* 0x0000001f5e037819 */ /* 0x000fe800000006ff */
[----:B------:R-:W1:Y:S02]  /*6550*/  SYNCS.PHASECHK.TRANS64.TRYWAIT P0, [UR44+0x40], R3 ;  /* 0x00004003ff0075a7 */ /* 0x000e64000800112c */
[----:B-1----:R-:W-:Y:S05]  /*6560*/  @!P0 BRA `(.L_x_101) ;  /* 0x0000003c00908947 */ /* 0x002fea0003800000 */
.L_x_100:
[----:B------:R-:W-:Y:S05]  /*6570*/  BSYNC B0 ;  /* 0x0000000000007941 */ /* 0x000fea0003800000 */
.L_x_99:
[----:B------:R-:W-:Y:S01]  /*6580*/  ISETP.NE.AND P0, PT, R61, RZ, PT ;  /* 0x000000ff3d00720c */ /* 0x000fe20003f05270 */
[----:B------:R-:W-:Y:S11]  /*6590*/  HFMA2 R46, -RZ, RZ, 0, 5.9604644775390625e-08 ;  /* 0x00000001ff2e7431 */ /* 0x000ff600000001ff */
[----:B------:R-:W-:Y:S01]  /*65a0*/  @!UPT UIADD3 URZ, UPT, UPT, URZ, URZ, URZ ;  /* 0x000000fffffff290 */ /* 0x000fe2000fffe0ff */
[----:B------:R-:W-:Y:S05]  /*65b0*/  @P0 WARPSYNC.ALL ;  /* 0x0000000000000948 */ /* 0x000fea0003800000 */
[----:B------:R2:W1:Y:S04]  /*65c0*/  @P0 LDSM.16.M88.4 R64, [R4+0x400] ;  /* 0x000400000440083b */ /* 0x0004680000000200 */
[----:B------:R2:W1:Y:S04]  /*65d0*/  @P0 LDSM.16.M88.4 R72, [R5] ;  /* 0x000000000548083b */ /* 0x0004680000000200 */
[----:B------:R2:W1:Y:S04]  /*65e0*/  @P0 LDSM.16.M88.4 R48, [R47+UR44+0x400] ;  /* 0x0004002c2f30083b */ /* 0x0004680008000200 */
[----:B------:R2:W1:Y:S02]  /*65f0*/  @P0 LDSM.16.M88.4 R56, [R99+0x400] ;  /* 0x000400006338083b */ /* 0x0004640000000200 */
.L_x_98:
[----:B------:R-:W-:Y:S05]  /*6600*/  BSYNC B1 ;  /* 0x0000000000017941 */ /* 0x000fea0003800000 */
.L_x_97:
[----:B-1----:R-:W-:Y:S04]  /*6610*/  SHF.R.U32.HI R3, RZ, 0x15, R39 ;  /* 0x00000015ff037819 */ /* 0x002fe80000011627 */
[----:B------:R-:W-:Y:S01]  /*6620*/  LOP3.LUT P0, RZ, R3, 0x3, R86, 0x48, !PT ;  /* 0x0000000303ff7812 */ /* 0x000fe20007804856 */
[----:B------:R-:W-:Y:S01]  /*6630*/  @!UPT UIADD3 URZ, UPT, UPT, URZ, URZ, URZ ;  /* 0x000000fffffff290 */ /* 0x000fe2000fffe0ff */
[----:B---3--:R-:W-:Y:S11]  /*6640*/  @P2 BRA `(.L_x_102) ;  /* 0x0000000000082947 */ /* 0x008ff60003800000 */
[----:B------:R-:W1:Y:S02]  /*6650*/  SYNCS.PHASECHK.TRANS64.TRYWAIT P1, [R101+URZ+0xb0], R2 ;  /* 0x0000b002650075a7 */ /* 0x000e6400080211ff */
[----:B-1----:R-:W-:Y:S05]  /*6660*/  @!P1 BRA `(.L_x_103) ;  /* 0x0000003c00689947 */ /* 0x002fea0003800000 */
.L_x_102:
[----:B------:R-:W-:Y:S05]  /*6670*/  @!P0 BRA `(.L_x_104) ;  /* 0x0000000000408947 */ /* 0x000fea0003800000 */
[----:B------:R-:W2:Y:S01]  /*6680*/  LDCU.64 UR8, c[0x4][0x70] ;  /* 0x01000e00ff0877ac */ /* 0x000ea20008000a00 */
[----:B------:R-:W-:Y:S01]  /*6690*/  MOV R3, 0x0 ;  /* 0x0000000000037802 */ /* 0x000fe20000000f00 */
[----:B------:R-:W-:Y:S02]  /*66a0*/  HFMA2 R12, -RZ, RZ, 0, 5.9604644775390625e-08 ;  /* 0x00000001ff0c7431 */ /* 0x000fe400000001ff */
[----:B------:R-:W-:Y:S02]  /*66b0*/  IMAD.MOV.U32 R8, RZ, RZ, 0x192 ;  /* 0x00000192ff087424 */ /* 0x000fe400078e00ff */
[----:B------:R-:W-:Y:S01]  /*66c0*/  IMAD.MOV.U32 R13, RZ, RZ, RZ ;  /* 0x000000ffff0d7224 */ /* 0x000fe200078e00ff */
[----:B------:R-:W3:Y:S01]  /*66d0*/  LDCU.64 UR6, c[0x4][0x78] ;  /* 0x01000f00ff0677ac */ /* 0x000ee20008000a00 */
[----:B-1----:R-:W1:Y:S01]  /*66e0*/  LDC.64 R2, c[0x4][R3] ;  /* 0x0100000003027b82 */ /* 0x002e620000000a00 */
[----:B------:R-:W5:Y:S01]  /*66f0*/  LDCU.64 UR4, c[0x4][0x10] ;  /* 0x01000200ff0477ac */ /* 0x000f620008000a00 */
[----:B--2---:R-:W-:Y:S01]  /*6700*/  MOV R5, UR9 ;  /* 0x0000000900057c02 */ /* 0x004fe20008000f00 */
[----:B------:R-:W-:Y:S01]  /*6710*/  IMAD.U32 R4, RZ, RZ, UR8 ;  /* 0x00000008ff047e24 */ /* 0x000fe2000f8e00ff */
[----:B---3--:R-:W-:Y:S01]  /*6720*/  MOV R7, UR7 ;  /* 0x0000000700077c02 */ /* 0x008fe20008000f00 */
[----:B------:R-:W-:Y:S01]  /*6730*/  IMAD.U32 R6, RZ, RZ, UR6 ;  /* 0x00000006ff067e24 */ /* 0x000fe2000f8e00ff */
[----:B-----5:R-:W-:Y:S01]  /*6740*/  MOV R11, UR5 ;  /* 0x00000005000b7c02 */ /* 0x020fe20008000f00 */
[----:B------:R-:W-:Y:S02]  /*6750*/  IMAD.U32 R10, RZ, RZ, UR4 ;  /* 0x00000004ff0a7e24 */ /* 0x000fe4000f8e00ff */
[----:B------:R-:W-:Y:S07]  /*6760*/  LEPC R20, `(.L_x_104) ;  /* 0x000000001014794e */ /* 0x000fee0000000000 */
[----:B-1--4-:R-:W-:Y:S05]  /*6770*/  CALL.ABS.NOINC R2 ;  /* 0x0000000002007343 */ /* 0x012fea0003c00000 */
.L_x_104:
[----:B------:R-:W-:Y:S05]  /*6780*/  WARPSYNC.ALL ;  /* 0x0000000000007948 */ /* 0x000fea0003800000 */
[----:B------:R-:W-:Y:S01]  /*6790*/  R2UR UR4, R39 ;  /* 0x00000000270472ca */ /* 0x000fe200000e0000 */
[--C-:B------:R-:W-:Y:S01]  /*67a0*/  HADD2.F32 R40, -RZ, R48.reuse.H0_H0 ;  /* 0x20000030ff287230 */ /* 0x100fe20000004100 */
[----:B------:R-:W-:Y:S01]  /*67b0*/  SHF.L.U32 R62, R96, 0x1, RZ ;  /* 0x00000001603e7819 */ /* 0x000fe200000006ff */
[----:B------:R-:W-:Y:S01]  /*67c0*/  HADD2.F32 R43, -RZ, R48.H1_H1 ;  /* 0x30000030ff2b7230 */ /* 0x000fe20000004100 */
[----:B------:R-:W-:Y:S01]  /*67d0*/  ISETP.NE.AND P0, PT, R97, RZ, PT ;  /* 0x000000ff6100720c */ /* 0x000fe20003f05270 */
[----:B------:R-:W-:Y:S01]  /*67e0*/  HADD2.F32 R42, -RZ, R49.H0_H0 ;  /* 0x20000031ff2a7230 */ /* 0x000fe20000004100 */
[----:B------:R-:W-:Y:S01]  /*67f0*/  IADD3 R102, PT, PT, R63, R62, RZ ;  /* 0x0000003e3f667210 */ /* 0x000fe20007ffe0ff */
[----:B------:R-:W-:Y:S01]  /*6800*/  HADD2.F32 R45, -RZ, R51.H0_H0 ;  /* 0x20000033ff2d7230 */ /* 0x000fe20000004100 */
[----:B------:R-:W-:Y:S02]  /*6810*/  BSSY.RECONVERGENT B0, `(.L_x_105) ;  /* 0x0000085000007945 */ /* 0x000fe40003800200 */
[----:B------:R-:W-:Y:S03]  /*6820*/  IADD3 R103, PT, PT, R95, R102, RZ ;  /* 0x000000665f677210 */ /* 0x000fe60007ffe0ff */
[----:B--2---:R-:W4:Y:S02]  /*6830*/  LDTM.16dp256bit.x8 R4, tmem[UR4] ;  /* 0x00000004000479ee */ /* 0x004f2400081a0000 */
[C---:B----4-:R-:W-:Y:S01]  /*6840*/  FMUL R0, R38.reuse, R4 ;  /* 0x0000000426007220 */ /* 0x050fe20000400000 */
[C---:B-1----:R-:W-:Y:S01]  /*6850*/  FMUL R2, R38.reuse, R5 ;  /* 0x0000000526027220 */ /* 0x042fe20000400000 */
[C---:B------:R-:W-:Y:S01]  /*6860*/  FMUL R3, R38.reuse, R6 ;  /* 0x0000000626037220 */ /* 0x040fe20000400000 */
[C---:B------:R-:W-:Y:S01]  /*6870*/  FMUL R7, R38.reuse, R7 ;  /* 0x0000000726077220 */ /* 0x040fe20000400000 */
[C---:B------:R-:W-:Y:S01]  /*6880*/  FFMA R0, R41.reuse, R40, R0 ;  /* 0x0000002829007223 */ /* 0x040fe20000000000 */
[----:B------:R-:W-:Y:S02]  /*6890*/  HADD2.F32 R40, -RZ, R49.H1_H1 ;  /* 0x30000031ff287230 */ /* 0x000fe40000004100 */
[C---:B------:R-:W-:Y:S01]  /*68a0*/  FFMA R2, R41.reuse, R43, R2 ;  /* 0x0000002b29027223 */ /* 0x040fe20000000002 */
[C---:B------:R-:W-:Y:S01]  /*68b0*/  FFMA R3, R41.reuse, R42, R3 ;  /* 0x0000002a29037223 */ /* 0x040fe20000000003 */
[--C-:B------:R-:W-:Y:S02]  /*68c0*/  HADD2.F32 R43, -RZ, R50.reuse.H0_H0 ;  /* 0x20000032ff2b7230 */ /* 0x100fe40000004100 */
[----:B------:R-:W-:Y:S01]  /*68d0*/  FMUL R4, R38, R8 ;  /* 0x0000000826047220 */ /* 0x000fe20000400000 */
[----:B------:R-:W-:Y:S01]  /*68e0*/  HADD2.F32 R42, -RZ, R50.H1_H1 ;  /* 0x30000032ff2a7230 */ /* 0x000fe20000004100 */
[----:B------:R-:W-:Y:S01]  /*68f0*/  F2FP.F16.F32.PACK_AB R52, R2, R0 ;  /* 0x000000000234723e */ /* 0x000fe200000000ff */
[C---:B------:R-:W-:Y:S01]  /*6900*/  FFMA R7, R41.reuse, R40, R7 ;  /* 0x0000002829077223 */ /* 0x040fe20000000007 */
[----:B------:R-:W-:Y:S01]  /*6910*/  FFMA R4, R41, R43, R4 ;  /* 0x0000002b29047223 */ /* 0x000fe20000000004 */
[C---:B------:R-:W-:Y:S01]  /*6920*/  FMUL R5, R38.reuse, R9 ;  /* 0x0000000926057220 */ /* 0x040fe20000400000 */
[C---:B------:R-:W-:Y:S01]  /*6930*/  FMUL R6, R38.reuse, R10 ;  /* 0x0000000a26067220 */ /* 0x040fe20000400000 */
[----:B------:R-:W-:Y:S01]  /*6940*/  HADD2.F32 R40, -RZ, R51.H1_H1 ;  /* 0x30000033ff287230 */ /* 0x000fe20000004100 */
[----:B------:R-:W-:Y:S01]  /*6950*/  F2FP.F16.F32.PACK_AB R53, R7, R3 ;  /* 0x000000030735723e */ /* 0x000fe200000000ff */
[C---:B------:R-:W-:Y:S01]  /*6960*/  FFMA R5, R41.reuse, R42, R5 ;  /* 0x0000002a29057223 */ /* 0x040fe20000000005 */
[----:B------:R-:W-:Y:S01]  /*6970*/  FFMA R6, R41, R45, R6 ;  /* 0x0000002d29067223 */ /* 0x000fe20000000006 */
[C---:B------:R-:W-:Y:S01]  /*6980*/  FMUL R11, R38.reuse, R11 ;  /* 0x0000000b260b7220 */ /* 0x040fe20000400000 */
[--C-:B------:R-:W-:Y:S02]  /*6990*/  HADD2.F32 R43, -RZ, R56.reuse.H0_H0 ;  /* 0x20000038ff2b7230 */ /* 0x100fe40000004100 */
[C---:B------:R-:W-:Y:S01]  /*69a0*/  FMUL R8, R38.reuse, R12 ;  /* 0x0000000c26087220 */ /* 0x040fe20000400000 */
[----:B------:R-:W-:Y:S01]  /*69b0*/  F2FP.F16.F32.PACK_AB R54, R5, R4 ;  /* 0x000000040536723e */ /* 0x000fe200000000ff */
[C---:B------:R-:W-:Y:S01]  /*69c0*/  FFMA R11, R41.reuse, R40, R11 ;  /* 0x00000028290b7223 */ /* 0x040fe2000000000b */
[----:B------:R-:W-:Y:S02]  /*69d0*/  HADD2.F32 R40, -RZ, R56.H1_H1 ;  /* 0x30000038ff287230 */ /* 0x000fe40000004100 */
[----:B------:R-:W-:Y:S01]  /*69e0*/  FFMA R8, R41, R43, R8 ;  /* 0x0000002b29087223 */ /* 0x000fe20000000008 */
[C---:B------:R-:W-:Y:S01]  /*69f0*/  FMUL R9, R38.reuse, R13 ;  /* 0x0000000d26097220 */ /* 0x040fe20000400000 */
[--C-:B------:R-:W-:Y:S01]  /*6a00*/  HADD2.F32 R45, -RZ, R57.reuse.H0_H0 ;  /* 0x20000039ff2d7230 */ /* 0x100fe20000004100 */
[----:B------:R-:W-:Y:S01]  /*6a10*/  F2FP.F16.F32.PACK_AB R55, R11, R6 ;  /* 0x000000060b37723e */ /* 0x000fe200000000ff */
[C---:B------:R-:W-:Y:S01]  /*6a20*/  FMUL R10, R38.reuse, R14 ;  /* 0x0000000e260a7220 */ /* 0x040fe20000400000 */
[----:B------:R-:W-:Y:S02]  /*6a30*/  HADD2.F32 R42, -RZ, R57.H1_H1 ;  /* 0x30000039ff2a7230 */ /* 0x000fe40000004100 */
[C---:B------:R-:W-:Y:S01]  /*6a40*/  FFMA R9, R41.reuse, R40, R9 ;  /* 0x0000002829097223 */ /* 0x040fe20000000009 */
[C---:B------:R-:W-:Y:S01]  /*6a50*/  FMUL R15, R38.reuse, R15 ;  /* 0x0000000f260f7220 */ /* 0x040fe20000400000 */
[----:B------:R1:W-:Y:S01]  /*6a60*/  STSM.16.M88.4 [R100+0x400], R52 ;  /* 0x0004003464007844 */ /* 0x0003e20000000200 */
[----:B------:R-:W-:Y:S01]  /*6a70*/  FFMA R10, R41, R45, R10 ;  /* 0x0000002d290a7223 */ /* 0x000fe2000000000a */
[--C-:B------:R-:W-:Y:S01]  /*6a80*/  HADD2.F32 R40, -RZ, R58.reuse.H0_H0 ;  /* 0x2000003aff287230 */ /* 0x100fe20000004100 */
[----:B------:R-:W-:Y:S01]  /*6a90*/  F2FP.F16.F32.PACK_AB R68, R9, R8 ;  /* 0x000000080944723e */ /* 0x000fe200000000ff */
[----:B------:R-:W-:Y:S01]  /*6aa0*/  FFMA R15, R41, R42, R15 ;  /* 0x0000002a290f7223 */ /* 0x000fe2000000000f */
[C---:B------:R-:W-:Y:S01]  /*6ab0*/  FMUL R12, R38.reuse, R16 ;  /* 0x00000010260c7220 */ /* 0x040fe20000400000 */
[----:B------:R-:W-:Y:S02]  /*6ac0*/  HADD2.F32 R42, -RZ, R58.H1_H1 ;  /* 0x3000003aff2a7230 */ /* 0x000fe40000004100 */
[C---:B------:R-:W-:Y:S01]  /*6ad0*/  FMUL R13, R38.reuse, R17 ;  /* 0x00000011260d7220 */ /* 0x040fe20000400000 */
[--C-:B------:R-:W-:Y:S01]  /*6ae0*/  HADD2.F32 R43, -RZ, R59.reuse.H0_H0 ;  /* 0x2000003bff2b7230 */ /* 0x100fe20000004100 */
[----:B------:R-:W-:Y:S01]  /*6af0*/  F2FP.F16.F32.PACK_AB R69, R15, R10 ;  /* 0x0000000a0f45723e */ /* 0x000fe200000000ff */
[C---:B------:R-:W-:Y:S01]  /*6b00*/  FFMA R12, R41.reuse, R40, R12 ;  /* 0x00000028290c7223 */ /* 0x040fe2000000000c */
[----:B------:R-:W-:Y:S01]  /*6b10*/  FFMA R13, R41, R42, R13 ;  /* 0x0000002a290d7223 */ /* 0x000fe2000000000d */
[C---:B------:R-:W-:Y:S01]  /*6b20*/  FMUL R14, R38.reuse, R18 ;  /* 0x00000012260e7220 */ /* 0x040fe20000400000 */
[----:B------:R-:W-:Y:S02]  /*6b30*/  HADD2.F32 R40, -RZ, R59.H1_H1 ;  /* 0x3000003bff287230 */ /* 0x000fe40000004100 */
[C---:B------:R-:W-:Y:S01]  /*6b40*/  FMUL R19, R38.reuse, R19 ;  /* 0x0000001326137220 */ /* 0x040fe20000400000 */
[C---:B------:R-:W-:Y:S01]  /*6b50*/  FMUL R16, R38.reuse, R20 ;  /* 0x0000001426107220 */ /* 0x040fe20000400000 */
[----:B------:R-:W-:Y:S01]  /*6b60*/  F2FP.F16.F32.PACK_AB R70, R13, R12 ;  /* 0x0000000c0d46723e */ /* 0x000fe200000000ff */
[C---:B------:R-:W-:Y:S01]  /*6b70*/  FFMA R14, R41.reuse, R43, R14 ;  /* 0x0000002b290e7223 */ /* 0x040fe2000000000e */
[--C-:B------:R-:W-:Y:S02]  /*6b80*/  HADD2.F32 R43, -RZ, R64.reuse.H0_H0 ;  /* 0x20000040ff2b7230 */ /* 0x100fe40000004100 */
[C---:B------:R-:W-:Y:S01]  /*6b90*/  FFMA R19, R41.reuse, R40, R19 ;  /* 0x0000002829137223 */ /* 0x040fe20000000013 */
[----:B------:R-:W-:Y:S02]  /*6ba0*/  HADD2.F32 R42, -RZ, R64.H1_H1 ;  /* 0x30000040ff2a7230 */ /* 0x000fe40000004100 */
[C---:B------:R-:W-:Y:S01]  /*6bb0*/  FMUL R17, R38.reuse, R21 ;  /* 0x0000001526117220 */ /* 0x040fe20000400000 */
[--C-:B------:R-:W-:Y:S02]  /*6bc0*/  HADD2.F32 R45, -RZ, R65.reuse.H0_H0 ;  /* 0x20000041ff2d7230 */ /* 0x100fe40000004100 */
[----:B------:R-:W-:Y:S01]  /*6bd0*/  FFMA R16, R41, R43, R16 ;  /* 0x0000002b29107223 */ /* 0x000fe20000000010 */
[----:B------:R-:W-:Y:S01]  /*6be0*/  F2FP.F16.F32.PACK_AB R71, R19, R14 ;  /* 0x0000000e1347723e */ /* 0x000fe200000000ff */
[----:B------:R-:W-:Y:S01]  /*6bf0*/  FFMA R17, R41, R42, R17 ;  /* 0x0000002a29117223 */ /* 0x000fe20000000011 */
[C---:B------:R-:W-:Y:S01]  /*6c00*/  FMUL R18, R38.reuse, R22 ;  /* 0x0000001626127220 */ /* 0x040fe20000400000 */
[----:B------:R-:W-:Y:S02]  /*6c10*/  HADD2.F32 R40, -RZ, R65.H1_H1 ;  /* 0x30000041ff287230 */ /* 0x000fe40000004100 */
[C---:B------:R-:W-:Y:S01]  /*6c20*/  FMUL R23, R38.reuse, R23 ;  /* 0x0000001726177220 */ /* 0x040fe20000400000 */
[----:B------:R1:W-:Y:S01]  /*6c30*/  STSM.16.M88.4 [R99+0x400], R68 ;  /* 0x0004004463007844 */ /* 0x0003e20000000200 */
[----:B------:R-:W-:Y:S01]  /*6c40*/  F2FP.F16.F32.PACK_AB R104, R17, R16 ;  /* 0x000000101168723e */ /* 0x000fe200000000ff */
[C---:B------:R-:W-:Y:S01]  /*6c50*/  FFMA R18, R41.reuse, R45, R18 ;  /* 0x0000002d29127223 */ /* 0x040fe20000000012 */
[----:B------:R-:W-:Y:S01]  /*6c60*/  FFMA R23, R41, R40, R23 ;  /* 0x0000002829177223 */ /* 0x000fe20000000017 */
[--C-:B------:R-:W-:Y:S02]  /*6c70*/  HADD2.F32 R43, -RZ, R66.reuse.H0_H0 ;  /* 0x20000042ff2b7230 */ /* 0x100fe40000004100 */
[C---:B------:R-:W-:Y:S01]  /*6c80*/  FMUL R20, R38.reuse, R24 ;  /* 0x0000001826147220 */ /* 0x040fe20000400000 */
[----:B------:R-:W-:Y:S02]  /*6c90*/  HADD2.F32 R40, -RZ, R66.H1_H1 ;  /* 0x30000042ff287230 */ /* 0x000fe40000004100 */
[C---:B------:R-:W-:Y:S01]  /*6ca0*/  FMUL R21, R38.reuse, R25 ;  /* 0x0000001926157220 */ /* 0x040fe20000400000 */
[--C-:B------:R-:W-:Y:S01]  /*6cb0*/  HADD2.F32 R45, -RZ, R67.reuse.H0_H0 ;  /* 0x20000043ff2d7230 */ /* 0x100fe20000004100 */
[----:B------:R-:W-:Y:S01]  /*6cc0*/  F2FP.F16.F32.PACK_AB R105, R23, R18 ;  /* 0x000000121769723e */ /* 0x000fe200000000ff */
[C---:B------:R-:W-:Y:S01]  /*6cd0*/  FFMA R20, R41.reuse, R43, R20 ;  /* 0x0000002b29147223 */ /* 0x040fe20000000014 */
[C---:B------:R-:W-:Y:S01]  /*6ce0*/  FFMA R21, R41.reuse, R40, R21 ;  /* 0x0000002829157223 */ /* 0x040fe20000000015 */
[C---:B------:R-:W-:Y:S01]  /*6cf0*/  FMUL R22, R38.reuse, R26 ;  /* 0x0000001a26167220 */ /* 0x040fe20000400000 */
[----:B------:R-:W-:Y:S02]  /*6d00*/  HADD2.F32 R42, -RZ, R67.H1_H1 ;  /* 0x30000043ff2a7230 */ /* 0x000fe40000004100 */
[C---:B------:R-:W-:Y:S01]  /*6d10*/  FMUL R27, R38.reuse, R27 ;  /* 0x0000001b261b7220 */ /* 0x040fe20000400000 */
[--C-:B------:R-:W-:Y:S02]  /*6d20*/  HADD2.F32 R40, -RZ, R72.reuse.H0_H0 ;  /* 0x20000048ff287230 */ /* 0x100fe40000004100 */
[C---:B------:R-:W-:Y:S01]  /*6d30*/  FFMA R22, R41.reuse, R45, R22 ;  /* 0x0000002d29167223 */ /* 0x040fe20000000016 */
[C---:B------:R-:W-:Y:S01]  /*6d40*/  FMUL R24, R38.reuse, R28 ;  /* 0x0000001c26187220 */ /* 0x040fe20000400000 */
[C---:B------:R-:W-:Y:S01]  /*6d50*/  FFMA R27, R41.reuse, R42, R27 ;  /* 0x0000002a291b7223 */ /* 0x040fe2000000001b */
[----:B------:R-:W-:Y:S02]  /*6d60*/  HADD2.F32 R42, -RZ, R72.H1_H1 ;  /* 0x30000048ff2a7230 */ /* 0x000fe40000004100 */
[C---:B------:R-:W-:Y:S01]  /*6d70*/  FMUL R25, R38.reuse, R29 ;  /* 0x0000001d26197220 */ /* 0x040fe20000400000 */
[--C-:B------:R-:W-:Y:S02]  /*6d80*/  HADD2.F32 R43, -RZ, R73.reuse.H0_H0 ;  /* 0x20000049ff2b7230 */ /* 0x100fe40000004100 */
[C---:B------:R-:W-:Y:S01]  /*6d90*/  FMUL R26, R38.reuse, R30 ;  /* 0x0000001e261a7220 */ /* 0x040fe20000400000 */
[C---:B------:R-:W-:Y:S01]  /*6da0*/  FFMA R24, R41.reuse, R40, R24 ;  /* 0x0000002829187223 */ /* 0x040fe20000000018 */
[----:B------:R-:W-:Y:S02]  /*6db0*/  HADD2.F32 R40, -RZ, R73.H1_H1 ;  /* 0x30000049ff287230 */ /* 0x000fe40000004100 */
[C---:B------:R-:W-:Y:S01]  /*6dc0*/  FFMA R25, R41.reuse, R42, R25 ;  /* 0x0000002a29197223 */ /* 0x040fe20000000019 */
[C---:B------:R-:W-:Y:S01]  /*6dd0*/  FMUL R31, R38.reuse, R31 ;  /* 0x0000001f261f7220 */ /* 0x040fe20000400000 */
[C---:B------:R-:W-:Y:S01]  /*6de0*/  FFMA R26, R41.reuse, R43, R26 ;  /* 0x0000002b291a7223 */ /* 0x040fe2000000001a */
[--C-:B------:R-:W-:Y:S02]  /*6df0*/  HADD2.F32 R43, -RZ, R74.reuse.H0_H0 ;  /* 0x2000004aff2b7230 */ /* 0x100fe40000004100 */
[C---:B------:R-:W-:Y:S01]  /*6e00*/  FMUL R28, R38.reuse, R32 ;  /* 0x00000020261c7220 */ /* 0x040fe20000400000 */
[----:B------:R-:W-:Y:S02]  /*6e10*/  HADD2.F32 R42, -RZ, R74.H1_H1 ;  /* 0x3000004aff2a7230 */ /* 0x000fe40000004100 */
[C---:B------:R-:W-:Y:S01]  /*6e20*/  FFMA R31, R41.reuse, R40, R31 ;  /* 0x00000028291f7223 */ /* 0x040fe2000000001f */
[C---:B------:R-:W-:Y:S01]  /*6e30*/  FMUL R29, R38.reuse, R33 ;  /* 0x00000021261d7220 */ /* 0x040fe20000400000 */
[--C-:B------:R-:W-:Y:S02]  /*6e40*/  HADD2.F32 R45, -RZ, R75.reuse.H0_H0 ;  /* 0x2000004bff2d7230 */ /* 0x100fe40000004100 */
[C---:B------:R-:W-:Y:S01]  /*6e50*/  FMUL R30, R38.reuse, R34 ;  /* 0x00000022261e7220 */ /* 0x040fe20000400000 */
[----:B------:R-:W-:Y:S02]  /*6e60*/  HADD2.F32 R40, -RZ, R75.H1_H1 ;  /* 0x3000004bff287230 */ /* 0x000fe40000004100 */
[----:B------:R-:W-:Y:S01]  /*6e70*/  FMUL R35, R38, R35 ;  /* 0x0000002326237220 */ /* 0x000fe20000400000 */
[C---:B------:R-:W-:Y:S01]  /*6e80*/  FFMA R28, R41.reuse, R43, R28 ;  /* 0x0000002b291c7223 */ /* 0x040fe2000000001c */
[C---:B------:R-:W-:Y:S01]  /*6e90*/  FFMA R29, R41.reuse, R42, R29 ;  /* 0x0000002a291d7223 */ /* 0x040fe2000000001d */
[C---:B------:R-:W-:Y:S01]  /*6ea0*/  FFMA R30, R41.reuse, R45, R30 ;  /* 0x0000002d291e7223 */ /* 0x040fe2000000001e */
[----:B------:R-:W-:Y:S01]  /*6eb0*/  FFMA R35, R41, R40, R35 ;  /* 0x0000002829237223 */ /* 0x000fe20000000023 */
[----:B------:R-:W-:Y:S02]  /*6ec0*/  F2FP.F16.F32.PACK_AB R106, R21, R20 ;  /* 0x00000014156a723e */ /* 0x000fe400000000ff */
[----:B------:R-:W-:Y:S02]  /*6ed0*/  F2FP.F16.F32.PACK_AB R107, R27, R22 ;  /* 0x000000161b6b723e */ /* 0x000fe400000000ff */
[----:B------:R-:W-:Y:S02]  /*6ee0*/  F2FP.F16.F32.PACK_AB R108, R25, R24 ;  /* 0x00000018196c723e */ /* 0x000fe400000000ff */
[----:B------:R-:W-:Y:S01]  /*6ef0*/  F2FP.F16.F32.PACK_AB R109, R31, R26 ;  /* 0x0000001a1f6d723e */ /* 0x000fe200000000ff */
[----:B------:R1:W-:Y:S01]  /*6f00*/  STSM.16.M88.4 [R102], R104 ;  /* 0x0000006866007844 */ /* 0x0003e20000000200 */
[----:B------:R-:W-:Y:S02]  /*6f10*/  F2FP.F16.F32.PACK_AB R110, R29, R28 ;  /* 0x0000001c1d6e723e */ /* 0x000fe400000000ff */
[----:B------:R-:W-:Y:S05]  /*6f20*/  F2FP.F16.F32.PACK_AB R111, R35, R30 ;  /* 0x0000001e236f723e */ /* 0x000fea00000000ff */
[----:B------:R1:W-:Y:S01]  /*6f30*/  STSM.16.M88.4 [R103], R108 ;  /* 0x0000006c67007844 */ /* 0x0003e20000000200 */
[----:B------:R-:W-:Y:S01]  /*6f40*/  @!PT LDS RZ, [RZ] ;  /* 0x00000000fffff984 */ /* 0x000fe20000000800 */
[----:B------:R-:W-:Y:S01]  /*6f50*/  @!PT LDS RZ, [RZ] ;  /* 0x00000000fffff984 */ /* 0x000fe20000000800 */
[----:B------:R-:W-:Y:S01]  /*6f60*/  @!PT LDS RZ, [RZ] ;  /* 0x00000000fffff984 */ /* 0x000fe20000000800 */
[----:B------:R-:W-:Y:S01]  /*6f70*/  @!PT LDS RZ, [RZ] ;  /* 0x00000000fffff984 */ /* 0x000fe20000000800 */
[----:B------:R2:W-:Y:S07]  /*6f80*/  MEMBAR.ALL.CTA ;  /* 0x0000000000007992 */ /* 0x0005ee0000008000 */
[----:B--2---:R-:W2:Y:S02]  /*6f90*/  FENCE.VIEW.ASYNC.S ;  /* 0x00000000000073c6 */ /* 0x004ea40000000000 */
[----:B--2---:R-:W-:Y:S06]  /*6fa0*/  BAR.SYNC.DEFER_BLOCKING 0x1, 0x80 ;  /* 0x0042000000007b1d */ /* 0x004fec0000010000 */
[----:B------:R-:W-:Y:S05]  /*6fb0*/  @P0 BRA `(.L_x_106) ;  /* 0x0000000000280947 */ /* 0x000fea0003800000 */
[----:B------:R-:W-:Y:S01]  /*6fc0*/  UIADD3 UR4, UPT, UPT, UR44, 0x400, URZ ;  /* 0x000004002c047890 */ /* 0x000fe2000fffe0ff */
[----:B------:R-:W-:Y:S05]  /*6fd0*/  UMOV UR51, UR36 ;  /* 0x0000002400337c82 */ /* 0x000fea0008000000 */
[----:B------:R-:W-:Y:S01]  /*6fe0*/  MOV R89, UR4 ;  /* 0x0000000400597c02 */ /* 0x000fe20008000f00 */
[----:B------:R-:W-:Y:S03]  /*6ff0*/  UIADD3 UR4, UP0, UPT, UR62, 0x680, URZ ;  /* 0x000006803e047890 */ /* 0x000fe6000ff1e0ff */
[----:B------:R-:W-:Y:S01]  /*7000*/  R2UR UR48, R89 ;  /* 0x00000000593072ca */ /* 0x000fe200000e0000 */
[----:B------:R-:W-:Y:S11]  /*7010*/  UIADD3.X UR5, UPT, UPT, URZ, UR63, URZ, UP0, !UPT ;  /* 0x0000003fff057290 */ /* 0x000ff600087fe4ff */
[----:B------:R-:W-:Y:S01]  /*7020*/  @!UPT UIADD3 URZ, UPT, UPT, URZ, URZ, URZ ;  /* 0x000000fffffff290 */ /* 0x000fe2000fffe0ff */
[----:B------:R2:W-:Y:S01]  /*7030*/  UTMASTG.3D [UR48], [UR4] ;  /* 0x00000030040073b5 */ /* 0x0005e20008010000 */
[----:B------:R0:W-:Y:S01]  /*7040*/  UTMACMDFLUSH ;  /* 0x00000000000079b7 */ /* 0x0001e20000000000 */
[----:B--2---:R-:W-:Y:S04]  /*7050*/  DEPBAR.LE SB0, 0x1 ;  /* 0x000080400000791a */ /* 0x004fe80000000000 */
.L_x_106:
[----:B------:R-:W-:Y:S05]  /*7060*/  BSYNC.RECONVERGENT B0 ;  /* 0x0000000000007941 */ /* 0x000fea0003800200 */
.L_x_105:
[----:B------:R-:W-:Y:S01]  /*7070*/  BAR.SYNC.DEFER_BLOCKING 0x1, 0x80 ;  /* 0x0042000000007b1d */ /* 0x000fe20000010000 */
[----:B------:R-:W-:Y:S01]  /*7080*/  ISETP.NE.AND P1, PT, R98, RZ, PT ;  /* 0x000000ff6200720c */ /* 0x000fe20003f25270 */
[----:B------:R-:W-:Y:S01]  /*7090*/  UISETP.NE.AND UP0, UPT, UR47, URZ, UPT ;  /* 0x000000ff2f00728c */ /* 0x000fe2000bf05270 */
[----:B------:R-:W-:Y:S11]  /*70a0*/  LEA R3, R46, UR44, 0x3 ;  /* 0x0000002c2e037c11 */ /* 0x000ff6000f8e18ff */
[----:B------:R-:W-:Y:S01]  /*70b0*/  @P1 SHF.L.U32 R4, R94, 0x1f, RZ ;  /* 0x0000001f5e041819 */ /* 0x000fe200000006ff */
[----:B------:R-:W-:Y:S06]  /*70c0*/  BRA.U !UP0, `(.L_x_107) ;  /* 0x0000000108247547 */ /* 0x000fec000b800000 */
[----:B------:R-:W2:Y:S01]  /*70d0*/  S2R R0, SR_CgaCtaId ;  /* 0x0000000000007919 */ /* 0x000ea20000008800 */
[----:B------:R-:W-:Y:S01]  /*70e0*/  IMAD.U32 R2, RZ, RZ, UR46 ;  /* 0x0000002eff027e24 */ /* 0x000fe2000f8e00ff */
[----:B------:R-:W-:Y:S04]  /*70f0*/  UIADD3 UR4, UPT, UPT, UR46, 0x1, URZ ;  /* 0x000000012e047890 */ /* 0x000fe8000fffe0ff */
[----:B------:R-:W-:Y:S01]  /*7100*/  @P1 LEA R2, R2, UR44, 0x3 ;  /* 0x0000002c02021c11 */ /* 0x000fe2000f8e18ff */
[----:B------:R-:W-:Y:S04]  /*7110*/  UISETP.NE.AND UP0, UPT, UR4, 0x4, UPT ;  /* 0x000000040400788c */ /* 0x000fe8000bf05270 */
[----:B------:R-:W-:Y:S01]  /*7120*/  @P1 VIADD R5, R2, 0x60 ;  /* 0x0000006002051836 */ /* 0x000fe20000000000 */
[----:B------:R-:W-:Y:S04]  /*7130*/  USEL UR46, UR4, URZ, UP0 ;  /* 0x000000ff042e7287 */ /* 0x000fe80008000000 */
[----:B--2---:R-:W-:Y:S04]  /*7140*/  @P1 PRMT R0, R0, 0x654, R5 ;  /* 0x0000065400001816 */ /* 0x004fe80000000005 */
[----:B------:R2:W-:Y:S04]  /*7150*/  @P1 SYNCS.ARRIVE.TRANS64.RED.A1T0 RZ, [R0+URZ], RZ ;  /* 0x000000ff00ff19a7 */ /* 0x0005e800081004ff */
.L_x_107:
[----:B------:R-:W3:Y:S01]  /*7160*/  @P1 SYNCS.PHASECHK.TRANS64.TRYWAIT P0, [R3+URZ+0x40], R4 ;  /* 0x00004004030015a7 */ /* 0x000ee200080011ff */
[----:B------:R-:W-:Y:S01]  /*7170*/  BSSY B1, `(.L_x_108) ;  /* 0x0000017000017945 */ /* 0x000fe20003800000 */
[----:B---3--:R-:W-:Y:S03]  /*7180*/  @P1 SEL R60, RZ, 0x1, !P0 ;  /* 0x00000001ff3c1807 */ /* 0x008fe60004000000 */
[----:B------:R-:W-:Y:S05]  /*7190*/  @!P1 BRA `(.L_x_109) ;  /* 0x0000000000509947 */ /* 0x000fea0003800000 */
[----:B------:R-:W-:Y:S01]  /*71a0*/  ISETP.NE.AND P1, PT, R61, RZ, PT ;  /* 0x000000ff3d00720c */ /* 0x000fe20003f25270 */
[----:B------:R-:W-:Y:S01]  /*71b0*/  BSSY B0, `(.L_x_110) ;  /* 0x000000a000007945 */ /* 0x000fe20003800000 */
[----:B------:R-:W-:Y:S11]  /*71c0*/  ISETP.NE.AND P0, PT, R60, RZ, PT ;  /* 0x000000ff3c00720c */ /* 0x000ff60003f05270 */
[----:B------:R-:W-:Y:S04]  /*71d0*/  @P1 IMAD R5, R46, 0x2000, R47 ;  /* 0x000020002e051824 */ /* 0x000fe800078e022f */
[----:B------:R-:W-:Y:S05]  /*71e0*/  @P1 VIADD R4, R5, UR44 ;  /* 0x0000002c05041c36 */ /* 0x000fea0008000000 */
[----:B------:R-:W-:Y:S01]  /*71f0*/  @P1 IADD3 R2, PT, PT, R62, R4, RZ ;  /* 0x000000043e021210 */ /* 0x000fe20007ffe0ff */
[----:B------:R-:W-:Y:S01]  /*7200*/  @P1 IMAD.IADD R4, R95, 0x1, R4 ;  /* 0x000000015f041824 */ /* 0x000fe200078e0204 */
[----:B------:R-:W-:Y:S06]  /*7210*/  @P0 BRA `(.L_x_111) ;  /* 0x00000000000c0947 */ /* 0x000fec0003800000 */
[----:B--2---:R-:W-:Y:S04]  /*7220*/  SHF.L.U32 R0, R94, 0x1f, RZ ;  /* 0x0000001f5e007819 */ /* 0x004fe800000006ff */
[----:B------:R-:W2:Y:S02]  /*7230*/  SYNCS.PHASECHK.TRANS64.TRYWAIT P0, [R3+URZ+0x40], R0 ;  /* 0x00004000030075a7 */ /* 0x000ea400080011ff */
[----:B--2---:R-:W-:Y:S05]  /*7240*/  @!P0 BRA `(.L_x_112) ;  /* 0x0000003000848947 */ /* 0x004fea0003800000 */
.L_x_111:
[----:B------:R-:W-:Y:S05]  /*7250*/  BSYNC B0 ;  /* 0x0000000000007941 */ /* 0x000fea0003800000 */
.L_x_110:
[----:B------:R-:W-:Y:S02]  /*7260*/  ISETP.NE.AND P0, PT, R61, RZ, PT ;  /* 0x000000ff3d00720c */ /* 0x000fe40003f05270 */
[----:B------:R-:W-:Y:S11]  /*7270*/  IADD3 R46, PT, PT, R46, 0x1, RZ ;  /* 0x000000012e2e7810 */ /* 0x000ff60007ffe0ff */
[----:B--2---:R-:W-:Y:S01]  /*7280*/  @P0 IMAD.IADD R0, R95, 0x1, R2 ;  /* 0x000000015f000824 */ /* 0x004fe200078e0202 */
[----:B------:R-:W-:Y:S05]  /*7290*/  @P0 WARPSYNC.ALL ;  /* 0x0000000000000948 */ /* 0x000fea0003800000 */
[----:B------:R3:W4:Y:S04]  /*72a0*/  @P0 LDSM.16.M88.4 R48, [R5+UR44+0x400] ;  /* 0x0004002c0530083b */ /* 0x0007280008000200 */
[----:B------:R3:W2:Y:S04]  /*72b0*/  @P0 LDSM.16.M88.4 R56, [R4+0x400] ;  /* 0x000400000438083b */ /* 0x0006a80000000200 */
[----:B------:R3:W1:Y:S04]  /*72c0*/  @P0 LDSM.16.M88.4 R64, [R2+0x400] ;  /* 0x000400000240083b */ /* 0x0006680000000200 */
[----:B------:R3:W1:Y:S02]  /*72d0*/  @P0 LDSM.16.M88.4 R72, [R0+0x400] ;  /* 0x000400000048083b */ /* 0x0006640000000200 */
.L_x_109:
[----:B------:R-:W-:Y:S05]  /*72e0*/  BSYNC B1 ;  /* 0x0000000000017941 */ /* 0x000fea0003800000 */
.L_x_108:
[----:B------:R-:W-:Y:S05]  /*72f0*/  VIADD R3, R39, 0x40 ;  /* 0x0000004027037836 */ /* 0x000fea0000000000 */
[----:B------:R-:W-:Y:S04]  /*7300*/  SHF.R.U32.HI R3, RZ, 0x15, R3 ;  /* 0x00000015ff037819 */ /* 0x000fe80000011603 */
[----:B------:R-:W-:Y:S11]  /*7310*/  LOP3.LUT P0, RZ, R3, 0x3, R86, 0x48, !PT ;  /* 0x0000000303ff7812 */ /* 0x000ff60007804856 */
[----:B------:R-:W-:Y:S02]  /*7320*/  @!UPT UIADD3 URZ, UPT, UPT, URZ, URZ, URZ ;  /* 0x000000fffffff290 */ /* 0x000fe4000fffe0ff */
[----:B------:R-:W-:Y:S05]  /*7330*/  @!P0 BRA `(.L_x_113) ;  /* 0x0000000000408947 */ /* 0x000fea0003800000 */
[----:B------:R-:W5:Y:S01]  /*7340*/  LDCU.64 UR8, c[0x4][0x70] ;  /* 0x01000e00ff0877ac */ /* 0x000f620008000a00 */
[----:B------:R-:W-:Y:S01]  /*7350*/  MOV R3, 0x0 ;  /* 0x0000000000037802 */ /* 0x000fe20000000f00 */
[----:B------:R-:W-:Y:S02]  /*7360*/  HFMA2 R12, -RZ, RZ, 0, 5.9604644775390625e-08 ;  /* 0x00000001ff0c7431 */ /* 0x000fe400000001ff */
[----:B------:R-:W-:Y:S02]  /*7370*/  IMAD.MOV.U32 R8, RZ, RZ, 0x192 ;  /* 0x00000192ff087424 */ /* 0x000fe400078e00ff */
[----:B------:R-:W-:Y:S01]  /*7380*/  IMAD.MOV.U32 R13, RZ, RZ, RZ ;  /* 0x000000ffff0d7224 */ /* 0x000fe200078e00ff */
[----:B------:R-:W2:Y:S01]  /*7390*/  LDCU.64 UR6, c[0x4][0x78] ;  /* 0x01000f00ff0677ac */ /* 0x000ea20008000a00 */
[----:B---3--:R-:W3:Y:S01]  /*73a0*/  LDC.64 R2, c[0x4][R3] ;  /* 0x0100000003027b82 */ /* 0x008ee20000000a00 */
[----:B------:R-:W4:Y:S01]  /*73b0*/  LDCU.64 UR4, c[0x4][0x10] ;  /* 0x01000200ff0477ac */ /* 0x000f220008000a00 */
[----:B-----5:R-:W-:Y:S01]  /*73c0*/  MOV R5, UR9 ;  /* 0x0000000900057c02 */ /* 0x020fe20008000f00 */
[----:B------:R-:W-:Y:S01]  /*73d0*/  IMAD.U32 R4, RZ, RZ, UR8 ;  /* 0x00000008ff047e24 */ /* 0x000fe2000f8e00ff */
[----:B--2---:R-:W-:Y:S01]  /*73e0*/  MOV R7, UR7 ;  /* 0x0000000700077c02 */ /* 0x004fe20008000f00 */
[----:B------:R-:W-:Y:S01]  /*73f0*/  IMAD.U32 R6, RZ, RZ, UR6 ;  /* 0x00000006ff067e24 */ /* 0x000fe2000f8e00ff */
[----:B----4-:R-:W-:Y:S01]  /*7400*/  MOV R11, UR5 ;  /* 0x00000005000b7c02 */ /* 0x010fe20008000f00 */
[----:B------:R-:W-:Y:S02]  /*7410*/  IMAD.U32 R10, RZ, RZ, UR4 ;  /* 0x00000004ff0a7e24 */ /* 0x000fe4000f8e00ff */
[----:B------:R-:W-:Y:S07]  /*7420*/  LEPC R20, `(.L_x_113) ;  /* 0x000000001014794e */ /* 0x000fee0000000000 */
[----:B-1-3--:R-:W-:Y:S05]  /*7430*/  CALL.ABS.NOINC R2 ;  /* 0x0000000002007343 */ /* 0x00afea0003c00000 */
.L_x_113:
[----:B------:R-:W-:Y:S05]  /*7440*/  WARPSYNC.ALL ;  /* 0x0000000000007948 */ /* 0x000fea0003800000 */
[----:B------:R-:W-:Y:S01]  /*7450*/  R2UR UR4, R39 ;  /* 0x00000000270472ca */ /* 0x000fe200000e0000 */
[--C-:B----4-:R-:W-:Y:S01]  /*7460*/  HADD2.F32 R40, -RZ, R48.reuse.H0_H0 ;  /* 0x20000030ff287230 */ /* 0x110fe20000004100 */
[----:B-1----:R-:W1:Y:S01]  /*7470*/  S2R R108, SR_CgaCtaId ;  /* 0x00000000006c7919 */ /* 0x002e620000008800 */
[----:B------:R-:W-:Y:S01]  /*7480*/  HADD2.F32 R43, -RZ, R48.H1_H1 ;  /* 0x30000030ff2b7230 */ /* 0x000fe20000004100 */
[----:B------:R-:W-:Y:S01]  /*7490*/  ISETP.NE.AND P6, PT, R98, RZ, PT ;  /* 0x000000ff6200720c */ /* 0x000fe20003fc5270 */
[----:B------:R-:W-:Y:S01]  /*74a0*/  HADD2.F32 R42, -RZ, R49.H1_H1 ;  /* 0x30000031ff2a7230 */ /* 0x000fe20000004100 */
[----:B------:R-:W-:Y:S01]  /*74b0*/  ISETP.NE.AND P0, PT, R97, RZ, PT ;  /* 0x000000ff6100720c */ /* 0x000fe20003f05270 */
[--C-:B------:R-:W-:Y:S01]  /*74c0*/  HADD2.F32 R44, -RZ, R50.reuse.H1_H1 ;  /* 0x30000032ff2c7230 */ /* 0x100fe20000004100 */
[----:B------:R-:W-:Y:S01]  /*74d0*/  MOV R63, UR46 ;  /* 0x0000002e003f7c02 */ /* 0x000fe20008000f00 */
[----:B--2---:R-:W-:Y:S01]  /*74e0*/  HADD2.F32 R45, -RZ, R59.H0_H0 ;  /* 0x2000003bff2d7230 */ /* 0x004fe20000004100 */
[----:B------:R-:W-:Y:S01]  /*74f0*/  BSSY.RECONVERGENT B0, `(.L_x_114) ;  /* 0x0000087000007945 */ /* 0x000fe20003800200 */
[----:B------:R-:W-:Y:S02]  /*7500*/  LEA R109, R46, UR44, 0x3 ;  /* 0x0000002c2e6d7c11 */ /* 0x000fe4000f8e18ff */
[----:B---3--:R-:W2:Y:S04]  /*7510*/  LDTM.16dp256bit.x8 R4, tmem[UR4+0x40] ;  /* 0x00004004000479ee */ /* 0x008ea800081a0000 */
[----:B------:R-:W-:Y:S02]  /*7520*/  @P6 LEA R63, R63, UR44, 0x3 ;  /* 0x0000002c3f3f6c11 */ /* 0x000fe4000f8e18ff */
[----:B------:R-:W-:Y:S02]  /*7530*/  @P6 SHF.L.U32 R110, R94, 0x1f, RZ ;  /* 0x0000001f5e6e6819 */ /* 0x000fe400000006ff */
[----:B------:R-:W-:Y:S01]  /*7540*/  @P6 IADD3 R63, PT, PT, R63, 0x60, RZ ;  /* 0x000000603f3f6810 */ /* 0x000fe20007ffe0ff */
[C---:B--2---:R-:W-:Y:S01]  /*7550*/  FMUL R0, R38.reuse, R4 ;  /* 0x0000000426007220 */ /* 0x044fe20000400000 */
[C---:B------:R-:W-:Y:S01]  /*7560*/  FMUL R2, R38.reuse, R5 ;  /* 0x0000000526027220 */ /* 0x040fe20000400000 */
[C---:B------:R-:W-:Y:S01]  /*7570*/  FMUL R3, R38.reuse, R6 ;  /* 0x0000000626037220 */ /* 0x040fe20000400000 */
[C---:B------:R-:W-:Y:S01]  /*7580*/  FMUL R7, R38.reuse, R7 ;  /* 0x0000000726077220 */ /* 0x040fe20000400000 */
[C---:B------:R-:W-:Y:S01]  /*7590*/  FFMA R0, R41.reuse, R40, R0 ;  /* 0x0000002829007223 */ /* 0x040fe20000000000 */
[----:B------:R-:W-:Y:S02]  /*75a0*/  HADD2.F32 R40, -RZ, R49.H0_H0 ;  /* 0x20000031ff287230 */ /* 0x000fe40000004100 */
[C---:B------:R-:W-:Y:S01]  /*75b0*/  FFMA R2, R41.reuse, R43, R2 ;  /* 0x0000002b29027223 */ /* 0x040fe20000000002 */
[C---:B------:R-:W-:Y:S01]  /*75c0*/  FMUL R4, R38.reuse, R8 ;  /* 0x0000000826047220 */ /* 0x040fe20000400000 */
[--C-:B------:R-:W-:Y:S02]  /*75d0*/  HADD2.F32 R43, -RZ, R51.reuse.H0_H0 ;  /* 0x20000033ff2b7230 */ /* 0x100fe40000004100 */
[----:B------:R-:W-:Y:S01]  /*75e0*/  FMUL R5, R38, R9 ;  /* 0x0000000926057220 */ /* 0x000fe20000400000 */
[C---:B------:R-:W-:Y:S01]  /*75f0*/  FFMA R3, R41.reuse, R40, R3 ;  /* 0x0000002829037223 */ /* 0x040fe20000000003 */
[----:B------:R-:W-:Y:S01]  /*7600*/  HADD2.F32 R40, -RZ, R50.H0_H0 ;  /* 0x20000032ff287230 */ /* 0x000fe20000004100 */
[----:B------:R-:W-:Y:S01]  /*7610*/  F2FP.F16.F32.PACK_AB R52, R2, R0 ;  /* 0x000000000234723e */ /* 0x000fe200000000ff */
[C---:B------:R-:W-:Y:S01]  /*7620*/  FFMA R7, R41.reuse, R42, R7 ;  /* 0x0000002a29077223 */ /* 0x040fe20000000007 */
[----:B------:R-:W-:Y:S02]  /*7630*/  HADD2.F32 R42, -RZ, R51.H1_H1 ;  /* 0x30000033ff2a7230 */ /* 0x000fe40000004100 */
[C---:B------:R-:W-:Y:S01]  /*7640*/  FMUL R6, R38.reuse, R10 ;  /* 0x0000000a26067220 */ /* 0x040fe20000400000 */
[C---:B------:R-:W-:Y:S01]  /*7650*/  FFMA R4, R41.reuse, R40, R4 ;  /* 0x0000002829047223 */ /* 0x040fe20000000004 */
[----:B------:R-:W-:Y:S01]  /*7660*/  FFMA R5, R41, R44, R5 ;  /* 0x0000002c29057223 */ /* 0x000fe20000000005 */
[----:B------:R-:W-:Y:S01]  /*7670*/  F2FP.F16.F32.PACK_AB R53, R7, R3 ;  /* 0x000000030735723e */ /* 0x000fe200000000ff */
[----:B------:R-:W-:Y:S01]  /*7680*/  FFMA R6, R41, R43, R6 ;  /* 0x0000002b29067223 */ /* 0x000fe20000000006 */
[C---:B------:R-:W-:Y:S01]  /*7690*/  FMUL R11, R38.reuse, R11 ;  /* 0x0000000b260b7220 */ /* 0x040fe20000400000 */
[--C-:B------:R-:W-:Y:S01]  /*76a0*/  HADD2.F32 R40, -RZ, R56.reuse.H0_H0 ;  /* 0x20000038ff287230 */ /* 0x100fe20000004100 */
[----:B------:R-:W-:Y:S01]  /*76b0*/  F2FP.F16.F32.PACK_AB R54, R5, R4 ;  /* 0x000000040536723e */ /* 0x000fe200000000ff */
[C---:B------:R-:W-:Y:S01]  /*76c0*/  FMUL R8, R38.reuse, R12 ;  /* 0x0000000c26087220 */ /* 0x040fe20000400000 */
        /* <DEDUP_REMOVED lines=13> */
[--C-:B------:R-:W-:Y:S02]  /*77a0*/  HADD2.F32 R43, -RZ, R58.reuse.H0_H0 ;  /* 0x2000003aff2b7230 */ /* 0x100fe40000004100 */
[----:B------:R-:W-:Y:S01]  /*77b0*/  FFMA R15, R41, R40, R15 ;  /* 0x00000028290f7223 */ /* 0x000fe2000000000f */
[C---:B------:R-:W-:Y:S01]  /*77c0*/  FMUL R12, R38.reuse, R16 ;  /* 0x00000010260c7220 */ /* 0x040fe20000400000 */
[----:B------:R-:W-:Y:S02]  /*77d0*/  HADD2.F32 R42, -RZ, R58.H1_H1 ;  /* 0x3000003aff2a7230 */ /* 0x000fe40000004100 */
[C---:B------:R-:W-:Y:S01]  /*77e0*/  FMUL R13, R38.reuse, R17 ;  /* 0x00000011260d7220 */ /* 0x040fe20000400000 */
[C---:B------:R-:W-:Y:S01]  /*77f0*/  FMUL R14, R38.reuse, R18 ;  /* 0x00000012260e7220 */ /* 0x040fe20000400000 */
[----:B------:R-:W-:Y:S01]  /*7800*/  F2FP.F16.F32.PACK_AB R69, R15, R10 ;  /* 0x0000000a0f45723e */ /* 0x000fe200000000ff */
[C---:B------:R-:W-:Y:S01]  /*7810*/  FFMA R12, R41.reuse, R43, R12 ;  /* 0x0000002b290c7223 */ /* 0x040fe2000000000c */
[----:B------:R-:W-:Y:S02]  /*7820*/  HADD2.F32 R40, -RZ, R59.H1_H1 ;  /* 0x3000003bff287230 */ /* 0x000fe40000004100 */
[C---:B------:R-:W-:Y:S01]  /*7830*/  FFMA R13, R41.reuse, R42, R13 ;  /* 0x0000002a290d7223 */ /* 0x040fe2000000000d */
[----:B------:R-:W-:Y:S01]  /*7840*/  FFMA R14, R41, R45, R14 ;  /* 0x0000002d290e7223 */ /* 0x000fe2000000000e */
[C---:B------:R-:W-:Y:S01]  /*7850*/  FMUL R19, R38.reuse, R19 ;  /* 0x0000001326137220 */ /* 0x040fe20000400000 */
[--C-:B------:R-:W-:Y:S02]  /*7860*/  HADD2.F32 R43, -RZ, R64.reuse.H0_H0 ;  /* 0x20000040ff2b7230 */ /* 0x100fe40000004100 */
        /* <DEDUP_REMOVED lines=13> */
[--C-:B------:R-:W-:Y:S01]  /*7940*/  HADD2.F32 R42, -RZ, R66.reuse.H0_H0 ;  /* 0x20000042ff2a7230 */ /* 0x100fe20000004100 */
[----:B------:R3:W-:Y:S01]  /*7950*/  STSM.16.M88.4 [R99+0x2400], R68 ;  /* 0x0024004463007844 */ /* 0x0007e20000000200 */
[----:B--2---:R-:W-:Y:S01]  /*7960*/  F2FP.F16.F32.PACK_AB R52, R17, R16 ;  /* 0x000000101134723e */ /* 0x004fe200000000ff */
[----:B------:R-:W-:Y:S01]  /*7970*/  FFMA R23, R41, R40, R23 ;  /* 0x0000002829177223 */ /* 0x000fe20000000017 */
        /* <DEDUP_REMOVED lines=19> */
[C---:B------:R-:W-:Y:S01]  /*7ab0*/  FFMA R25, R41.reuse, R42, R25 ;  /* 0x0000002a29197223 */ /* 0x040fe20000000019 */
[----:B------:R-:W-:Y:S02]  /*7ac0*/  HADD2.F32 R40, -RZ, R73.H1_H1 ;  /* 0x30000049ff287230 */ /* 0x000fe40000004100 */
[C---:B------:R-:W-:Y:S01]  /*7ad0*/  FFMA R26, R41.reuse, R43, R26 ;  /* 0x0000002b291a7223 */ /* 0x040fe2000000001a */
[C---:B------:R-:W-:Y:S01]  /*7ae0*/  FMUL R31, R38.reuse, R31 ;  /* 0x0000001f261f7220 */ /* 0x040fe20000400000 */
[--C-:B------:R-:W-:Y:S02]  /*7af0*/  HADD2.F32 R43, -RZ, R74.reuse.H0_H0 ;  /* 0x2000004aff2b7230 */ /* 0x100fe40000004100 */
[C---:B------:R-:W-:Y:S01]  /*7b00*/  FMUL R28, R38.reuse, R32 ;  /* 0x00000020261c7220 */ /* 0x040fe20000400000 */
[----:B------:R-:W-:Y:S02]  /*7b10*/  HADD2.F32 R42, -RZ, R74.H1_H1 ;  /* 0x3000004aff2a7230 */ /* 0x000fe40000004100 */
[C---:B------:R-:W-:Y:S01]  /*7b20*/  FMUL R29, R38.reuse, R33 ;  /* 0x00000021261d7220 */ /* 0x040fe20000400000 */
[--C-:B------:R-:W-:Y:S02]  /*7b30*/  HADD2.F32 R45, -RZ, R75.reuse.H0_H0 ;  /* 0x2000004bff2d7230 */ /* 0x100fe40000004100 */
[C---:B------:R-:W-:Y:S01]  /*7b40*/  FMUL R30, R38.reuse, R34 ;  /* 0x00000022261e7220 */ /* 0x040fe20000400000 */
[----:B------:R-:W-:Y:S02]  /*7b50*/  HADD2.F32 R44, -RZ, R75.H1_H1 ;  /* 0x3000004bff2c7230 */ /* 0x000fe40000004100 */
[C---:B------:R-:W-:Y:S01]  /*7b60*/  FFMA R31, R41.reuse, R40, R31 ;  /* 0x00000028291f7223 */ /* 0x040fe2000000001f */
        /* <DEDUP_REMOVED lines=9> */
[----:B------:R3:W-:Y:S01]  /*7c00*/  STSM.16.M88.4 [R102+0x2000], R52 ;  /* 0x0020003466007844 */ /* 0x0007e20000000200 */
[----:B------:R-:W-:Y:S02]  /*7c10*/  F2FP.F16.F32.PACK_AB R106, R29, R28 ;  /* 0x0000001c1d6a723e */ /* 0x000fe400000000ff */
[----:B------:R-:W-:Y:S02]  /*7c20*/  F2FP.F16.F32.PACK_AB R107, R35, R30 ;  /* 0x0000001e236b723e */ /* 0x000fe400000000ff */
[----:B-1----:R-:W-:Y:S03]  /*7c30*/  @P6 PRMT R63, R108, 0x654, R63 ;  /* 0x000006546c3f6816 */ /* 0x002fe6000000003f */
[----:B------:R3:W-:Y:S01]  /*7c40*/  STSM.16.M88.4 [R103+0x2000], R104 ;  /* 0x0020006867007844 */ /* 0x0007e20000000200 */
[----:B------:R-:W-:Y:S01]  /*7c50*/  @!PT LDS RZ, [RZ] ;  /* 0x00000000fffff984 */ /* 0x000fe20000000800 */
[----:B------:R-:W-:Y:S01]  /*7c60*/  @!PT LDS RZ, [RZ] ;  /* 0x00000000fffff984 */ /* 0x000fe20000000800 */
[----:B------:R-:W-:Y:S01]  /*7c70*/  @!PT LDS RZ, [RZ] ;  /* 0x00000000fffff984 */ /* 0x000fe20000000800 */
[----:B------:R-:W-:Y:S01]  /*7c80*/  @!PT LDS RZ, [RZ] ;  /* 0x00000000fffff984 */ /* 0x000fe20000000800 */
[----:B------:R1:W-:Y:S07]  /*7c90*/  MEMBAR.ALL.CTA ;  /* 0x0000000000007992 */ /* 0x0003ee0000008000 */
[----:B-1----:R-:W1:Y:S02]  /*7ca0*/  FENCE.VIEW.ASYNC.S ;  /* 0x00000000000073c6 */ /* 0x002e640000000000 */
[----:B-1----:R-:W-:Y:S06]  /*7cb0*/  BAR.SYNC.DEFER_BLOCKING 0x1, 0x80 ;  /* 0x0042000000007b1d */ /* 0x002fec0000010000 */
[----:B------:R-:W-:Y:S05]  /*7cc0*/  @P0 BRA `(.L_x_115) ;  /* 0x0000000000240947 */ /* 0x000fea0003800000 */
[----:B------:R-:W-:Y:S02]  /*7cd0*/  UIADD3 UR4, UP0, UPT, UR62, 0x680, URZ ;  /* 0x000006803e047890 */ /* 0x000fe4000ff1e0ff */
[----:B------:R-:W-:Y:S02]  /*7ce0*/  UIADD3 UR9, UPT, UPT, UR49, 0x40, URZ ;  /* 0x0000004031097890 */ /* 0x000fe4000fffe0ff */
[----:B------:R-:W-:Y:S02]  /*7cf0*/  UIADD3 UR8, UPT, UPT, UR44, 0x2400, URZ ;  /* 0x000024002c087890 */ /* 0x000fe4000fffe0ff */
[----:B------:R-:W-:Y:S01]  /*7d00*/  UIADD3.X UR5, UPT, UPT, URZ, UR63, URZ, UP0, !UPT ;  /* 0x0000003fff057290 */ /* 0x000fe200087fe4ff */
[----:B------:R-:W-:Y:S01]  /*7d10*/  UMOV UR10, UR50 ;  /* 0x00000032000a7c82 */ /* 0x000fe20008000000 */
[----:B------:R-:W-:Y:S07]  /*7d20*/  UMOV UR11, UR36 ;  /* 0x00000024000b7c82 */ /* 0x000fee0008000000 */
[----:B------:R1:W-:Y:S01]  /*7d30*/  UTMASTG.3D [UR8], [UR4] ;  /* 0x00000008040073b5 */ /* 0x0003e20008010000 */
[----:B------:R0:W-:Y:S01]  /*7d40*/  UTMACMDFLUSH ;  /* 0x00000000000079b7 */ /* 0x0001e20000000000 */
[----:B-1----:R-:W-:Y:S04]  /*7d50*/  DEPBAR.LE SB0, 0x1 ;  /* 0x000080400000791a */ /* 0x002fe80000000000 */
.L_x_115:
[----:B------:R-:W-:Y:S05]  /*7d60*/  BSYNC.RECONVERGENT B0 ;  /* 0x0000000000007941 */ /* 0x000fea0003800200 */
.L_x_114:
[----:B------:R-:W-:Y:S01]  /*7d70*/  BAR.SYNC.DEFER_BLOCKING 0x1, 0x80 ;  /* 0x0042000000007b1d */ /* 0x000fe20000010000 */
[----:B------:R-:W-:Y:S04]  /*7d80*/  UIADD3 UR4, UPT, UPT, UR46, 0x1, URZ ;  /* 0x000000012e047890 */ /* 0x000fe8000fffe0ff */
[----:B------:R-:W-:Y:S04]  /*7d90*/  UISETP.NE.AND UP0, UPT, UR4, 0x4, UPT ;  /* 0x000000040400788c */ /* 0x000fe8000bf05270 */
[----:B------:R-:W-:Y:S01]  /*7da0*/  USEL UR45, UR4, URZ, UP0 ;  /* 0x000000ff042d7287 */ /* 0x000fe20008000000 */
[----:B------:R1:W-:Y:S01]  /*7db0*/  @P6 SYNCS.ARRIVE.TRANS64.RED.A1T0 RZ, [R63+URZ], RZ ;  /* 0x000000ff3fff69a7 */ /* 0x0003e200081004ff */
[----:B------:R-:W-:Y:S01]  /*7dc0*/  BSSY B1, `(.L_x_116) ;  /* 0x0000018000017945 */ /* 0x000fe20003800000 */
[----:B------:R-:W2:Y:S02]  /*7dd0*/  @P6 SYNCS.PHASECHK.TRANS64.TRYWAIT P0, [R109+URZ+0x40], R110 ;  /* 0x0000406e6d0065a7 */ /* 0x000ea400080011ff */
[----:B--2---:R-:W-:Y:S01]  /*7de0*/  @P6 SEL R60, RZ, 0x1, !P0 ;  /* 0x00000001ff3c6807 */ /* 0x004fe20004000000 */
[----:B-1----:R-:W-:Y:S06]  /*7df0*/  @!P6 BRA `(.L_x_117) ;  /* 0x000000000050e947 */ /* 0x002fec0003800000 */
        /* <DEDUP_REMOVED lines=8> */
[----:B------:R-:W-:Y:S04]  /*7e80*/  SHF.L.U32 R4, R94, 0x1f, RZ ;  /* 0x0000001f5e047819 */ /* 0x000fe800000006ff */
[----:B------:R-:W1:Y:S02]  /*7e90*/  SYNCS.PHASECHK.TRANS64.TRYWAIT P0, [R109+URZ+0x40], R4 ;  /* 0x000040046d0075a7 */ /* 0x000e6400080011ff */
[----:B-1----:R-:W-:Y:S05]  /*7ea0*/  @!P0 BRA `(.L_x_120) ;  /* 0x0000002400808947 */ /* 0x002fea0003800000 */
.L_x_119:
[----:B------:R-:W-:Y:S05]  /*7eb0*/  BSYNC B0 ;  /* 0x0000000000007941 */ /* 0x000fea0003800000 */
.L_x_118:
[----:B------:R-:W-:Y:S02]  /*7ec0*/  ISETP.NE.AND P0, PT, R61, RZ, PT ;  /* 0x000000ff3d00720c */ /* 0x000fe40003f05270 */
[----:B------:R-:W-:Y:S11]  /*7ed0*/  IADD3 R46, PT, PT, R46, 0x1, RZ ;  /* 0x000000012e2e7810 */ /* 0x000ff60007ffe0ff */
[----:B-1----:R-:W-:Y:S01]  /*7ee0*/  @P0 IMAD.IADD R4, R95, 0x1, R0 ;  /* 0x000000015f040824 */ /* 0x002fe200078e0200 */
[----:B------:R-:W-:Y:S05]  /*7ef0*/  @P0 WARPSYNC.ALL ;  /* 0x0000000000000948 */ /* 0x000fea0003800000 */
[----:B------:R1:W2:Y:S04]  /*7f00*/  @P0 LDSM.16.M88.4 R48, [R3+UR44+0x400] ;  /* 0x0004002c0330083b */ /* 0x0002a80008000200 */
[----:B------:R1:W4:Y:S04]  /*7f10*/  @P0 LDSM.16.M88.4 R56, [R2+0x400] ;  /* 0x000400000238083b */ /* 0x0003280000000200 */
[----:B------:R1:W1:Y:S04]  /*7f20*/  @P0 LDSM.16.M88.4 R64, [R0+0x400] ;  /* 0x000400000040083b */ /* 0x0002680000000200 */
[----:B------:R1:W1:Y:S02]  /*7f30*/  @P0 LDSM.16.M88.4 R72, [R4+0x400] ;  /* 0x000400000448083b */ /* 0x0002640000000200 */
.L_x_117:
[----:B------:R-:W-:Y:S05]  /*7f40*/  BSYNC B1 ;  /* 0x0000000000017941 */ /* 0x000fea0003800000 */
.L_x_116:
[----:B-1----:R-:W-:Y:S05]  /*7f50*/  VIADD R3, R39, 0x80 ;  /* 0x0000008027037836 */ /* 0x002fea0000000000 */
[----:B------:R-:W-:Y:S04]  /*7f60*/  SHF.R.U32.HI R3, RZ, 0x15, R3 ;  /* 0x00000015ff037819 */ /* 0x000fe80000011603 */
[----:B------:R-:W-:Y:S11]  /*7f70*/  LOP3.LUT P0, RZ, R3, 0x3, R86, 0x48, !PT ;  /* 0x0000000303ff7812 */ /* 0x000ff60007804856 */
[----:B------:R-:W-:Y:S02]  /*7f80*/  @!UPT UIADD3 URZ, UPT, UPT, URZ, URZ, URZ ;  /* 0x000000fffffff290 */ /* 0x000fe4000fffe0ff */
[----:B------:R-:W-:Y:S05]  /*7f90*/  @!P0 BRA `(.L_x_121) ;  /* 0x0000000000408947 */ /* 0x000fea0003800000 */
[----:B------:R-:W1:Y:S01]  /*7fa0*/  LDCU.64 UR8, c[0x4][0x70] ;  /* 0x01000e00ff0877ac */ /* 0x000e620008000a00 */
[----:B------:R-:W-:Y:S01]  /*7fb0*/  MOV R3, 0x0 ;  /* 0x0000000000037802 */ /* 0x000fe20000000f00 */
[----:B------:R-:W-:Y:S02]  /*7fc0*/  HFMA2 R12, -RZ, RZ, 0, 5.9604644775390625e-08 ;  /* 0x00000001ff0c7431 */ /* 0x000fe400000001ff */
[----:B------:R-:W-:Y:S02]  /*7fd0*/  IMAD.MOV.U32 R8, RZ, RZ, 0x192 ;  /* 0x00000192ff087424 */ /* 0x000fe400078e00ff */
[----:B------:R-:W-:Y:S01]  /*7fe0*/  IMAD.MOV.U32 R13, RZ, RZ, RZ ;  /* 0x000000ffff0d7224 */ /* 0x000fe200078e00ff */
[----:B------:R-:W5:Y:S01]  /*7ff0*/  LDCU.64 UR6, c[0x4][0x78] ;  /* 0x01000f00ff0677ac */ /* 0x000f620008000a00 */
[----:B------:R-:W2:Y:S01]  /*8000*/  LDC.64 R2, c[0x4][R3] ;  /* 0x0100000003027b82 */ /* 0x000ea20000000a00 */
[----:B------:R-:W3:Y:S01]  /*8010*/  LDCU.64 UR4, c[0x4][0x10] ;  /* 0x01000200ff0477ac */ /* 0x000ee20008000a00 */
[----:B-1----:R-:W-:Y:S01]  /*8020*/  MOV R5, UR9 ;  /* 0x0000000900057c02 */ /* 0x002fe20008000f00 */
[----:B------:R-:W-:Y:S01]  /*8030*/  IMAD.U32 R4, RZ, RZ, UR8 ;  /* 0x00000008ff047e24 */ /* 0x000fe2000f8e00ff */
[----:B-----5:R-:W-:Y:S01]  /*8040*/  MOV R7, UR7 ;  /* 0x0000000700077c02 */ /* 0x020fe20008000f00 */
[----:B------:R-:W-:Y:S01]  /*8050*/  IMAD.U32 R6, RZ, RZ, UR6 ;  /* 0x00000006ff067e24 */ /* 0x000fe2000f8e00ff */
[----:B---3--:R-:W-:Y:S01]  /*8060*/  MOV R11, UR5 ;  /* 0x00000005000b7c02 */ /* 0x008fe20008000f00 */
[----:B------:R-:W-:Y:S02]  /*8070*/  IMAD.U32 R10, RZ, RZ, UR4 ;  /* 0x00000004ff0a7e24 */ /* 0x000fe4000f8e00ff */
[----:B------:R-:W-:Y:S07]  /*8080*/  LEPC R20, `(.L_x_121) ;  /* 0x000000001014794e */ /* 0x000fee0000000000 */
[----:B--2-4-:R-:W-:Y:S05]  /*8090*/  CALL.ABS.NOINC R2 ;  /* 0x0000000002007343 */ /* 0x014fea0003c00000 */
.L_x_121:
[----:B------:R-:W-:Y:S05]  /*80a0*/  WARPSYNC.ALL ;  /* 0x0000000000007948 */ /* 0x000fea0003800000 */
[----:B------:R-:W-:Y:S01]  /*80b0*/  R2UR UR4, R39 ;  /* 0x00000000270472ca */ /* 0x000fe200000e0000 */
[--C-:B--2---:R-:W-:Y:S01]  /*80c0*/  HADD2.F32 R40, -RZ, R48.reuse.H0_H0 ;  /* 0x20000030ff287230 */ /* 0x104fe20000004100 */
[----:B------:R-:W-:Y:S01]  /*80d0*/  ISETP.NE.AND P6, PT, R98, RZ, PT ;  /* 0x000000ff6200720c */ /* 0x000fe20003fc5270 */
[----:B------:R-:W-:Y:S01]  /*80e0*/  HADD2.F32 R43, -RZ, R48.H1_H1 ;  /* 0x30000030ff2b7230 */ /* 0x000fe20000004100 */
[----:B------:R-:W-:Y:S01]  /*80f0*/  ISETP.NE.AND P0, PT, R97, RZ, PT ;  /* 0x000000ff6100720c */ /* 0x000fe20003f05270 */
[----:B------:R-:W-:Y:S01]  /*8100*/  HADD2.F32 R42, -RZ, R49.H0_H0 ;  /* 0x20000031ff2a7230 */ /* 0x000fe20000004100 */
[----:B------:R-:W-:Y:S01]  /*8110*/  MOV R63, UR45 ;  /* 0x0000002d003f7c02 */ /* 0x000fe20008000f00 */
[--C-:B------:R-:W-:Y:S01]  /*8120*/  HADD2.F32 R45, -RZ, R51.reuse.H0_H0 ;  /* 0x20000033ff2d7230 */ /* 0x100fe20000004100 */
[----:B------:R-:W-:Y:S01]  /*8130*/  BSSY.RECONVERGENT B0, `(.L_x_122) ;  /* 0x0000088000007945 */ /* 0x000fe20003800200 */
[----:B------:R-:W-:Y:S01]  /*8140*/  HADD2.F32 R44, -RZ, R51.H1_H1 ;  /* 0x30000033ff2c7230 */ /* 0x000fe20000004100 */
[----:B------:R-:W-:Y:S03]  /*8150*/  LEA R110, R46, UR44, 0x3 ;  /* 0x0000002c2e6e7c11 */ /* 0x000fe6000f8e18ff */
[----:B------:R-:W1:Y:S02]  /*8160*/  LDTM.16dp256bit.x8 R4, tmem[UR4+0x80] ;  /* 0x00008004000479ee */ /* 0x000e6400081a0000 */
[----:B------:R-:W-:Y:S02]  /*8170*/  @P6 LEA R63, R63, UR44, 0x3 ;  /* 0x0000002c3f3f6c11 */ /* 0x000fe4000f8e18ff */
[----:B------:R-:W-:Y:S02]  /*8180*/  @P6 SHF.L.U32 R109, R94, 0x1f, RZ ;  /* 0x0000001f5e6d6819 */ /* 0x000fe400000006ff */
[----:B------:R-:W-:Y:S04]  /*8190*/  @P6 IADD3 R63, PT, PT, R63, 0x60, RZ ;  /* 0x000000603f3f6810 */ /* 0x000fe80007ffe0ff */
[----:B------:R-:W-:Y:S01]  /*81a0*/  @P6 PRMT R63, R108, 0x654, R63 ;  /* 0x000006546c3f6816 */ /* 0x000fe2000000003f */
[C---:B-1----:R-:W-:Y:S01]  /*81b0*/  FMUL R0, R38.reuse, R4 ;  /* 0x0000000426007220 */ /* 0x042fe20000400000 */
[C---:B------:R-:W-:Y:S01]  /*81c0*/  FMUL R2, R38.reuse, R5 ;  /* 0x0000000526027220 */ /* 0x040fe20000400000 */
        /* <DEDUP_REMOVED lines=9> */
[----:B---3--:R-:W-:Y:S01]  /*8260*/  F2FP.F16.F32.PACK_AB R68, R2, R0 ;  /* 0x000000000244723e */ /* 0x008fe200000000ff */
[C---:B------:R-:W-:Y:S01]  /*8270*/  FFMA R7, R41.reuse, R40, R7 ;  /* 0x0000002829077223 */ /* 0x040fe20000000007 */
[----:B------:R-:W-:Y:S01]  /*8280*/  FFMA R4, R41, R43, R4 ;  /* 0x0000002b29047223 */ /* 0x000fe20000000004 */
[C---:B------:R-:W-:Y:S01]  /*8290*/  FMUL R5, R38.reuse, R9 ;  /* 0x0000000926057220 */ /* 0x040fe20000400000 */
[C---:B------:R-:W-:Y:S01]  /*82a0*/  FMUL R6, R38.reuse, R10 ;  /* 0x0000000a26067220 */ /* 0x040fe20000400000 */
[C---:B------:R-:W-:Y:S01]  /*82b0*/  FMUL R11, R38.reuse, R11 ;  /* 0x0000000b260b7220 */ /* 0x040fe20000400000 */
[--C-:B----4-:R-:W-:Y:S01]  /*82c0*/  HADD2.F32 R40, -RZ, R56.reuse.H0_H0 ;  /* 0x20000038ff287230 */ /* 0x110fe20000004100 */
[----:B------:R-:W-:Y:S01]  /*82d0*/  F2FP.F16.F32.PACK_AB R69, R7, R3 ;  /* 0x000000030745723e */ /* 0x000fe200000000ff */
[C---:B------:R-:W-:Y:S01]  /*82e0*/  FFMA R5, R41.reuse, R42, R5 ;  /* 0x0000002a29057223 */ /* 0x040fe20000000005 */
[C---:B------:R-:W-:Y:S01]  /*82f0*/  FFMA R6, R41.reuse, R45, R6 ;  /* 0x0000002d29067223 */ /* 0x040fe20000000006 */
[----:B------:R-:W-:Y:S01]  /*8300*/  FFMA R11, R41, R44, R11 ;  /* 0x0000002c290b7223 */ /* 0x000fe2000000000b */
[C---:B------:R-:W-:Y:S01]  /*8310*/  FMUL R8, R38.reuse, R12 ;  /* 0x0000000c26087220 */ /* 0x040fe20000400000 */
[----:B------:R-:W-:Y:S01]  /*8320*/  HADD2.F32 R42, -RZ, R56.H1_H1 ;  /* 0x30000038ff2a7230 */ /* 0x000fe20000004100 */
[----:B------:R-:W-:Y:S01]  /*8330*/  F2FP.F16.F32.PACK_AB R70, R5, R4 ;  /* 0x000000040546723e */ /* 0x000fe200000000ff */
[C---:B------:R-:W-:Y:S01]  /*8340*/  FMUL R9, R38.reuse, R13 ;  /* 0x0000000d26097220 */ /* 0x040fe20000400000 */
[----:B------:R-:W-:Y:S01]  /*8350*/  F2FP.F16.F32.PACK_AB R71, R11, R6 ;  /* 0x000000060b47723e */ /* 0x000fe200000000ff */
[C---:B------:R-:W-:Y:S01]  /*8360*/  FFMA R8, R41.reuse, R40, R8 ;  /* 0x0000002829087223 */ /* 0x040fe20000000008 */
[--C-:B------:R-:W-:Y:S02]  /*8370*/  HADD2.F32 R43, -RZ, R57.reuse.H0_H0 ;  /* 0x20000039ff2b7230 */ /* 0x100fe40000004100 */
[----:B------:R-:W-:Y:S01]  /*8380*/  FFMA R9, R41, R42, R9 ;  /* 0x0000002a29097223 */ /* 0x000fe20000000009 */
[C---:B------:R-:W-:Y:S01]  /*8390*/  FMUL R10, R38.reuse, R14 ;  /* 0x0000000e260a7220 */ /* 0x040fe20000400000 */
[----:B------:R-:W-:Y:S01]  /*83a0*/  HADD2.F32 R40, -RZ, R57.H1_H1 ;  /* 0x30000039ff287230 */ /* 0x000fe20000004100 */
[----:B------:R1:W-:Y:S01]  /*83b0*/  STSM.16.M88.4 [R100+0x4400], R68 ;  /* 0x0044004464007844 */ /* 0x0003e20000000200 */
[C---:B------:R-:W-:Y:S01]  /*83c0*/  FMUL R15, R38.reuse, R15 ;  /* 0x0000000f260f7220 */ /* 0x040fe20000400000 */
[----:B------:R-:W-:Y:S01]  /*83d0*/  F2FP.F16.F32.PACK_AB R52, R9, R8 ;  /* 0x000000080934723e */ /* 0x000fe200000000ff */
[C---:B------:R-:W-:Y:S01]  /*83e0*/  FFMA R10, R41.reuse, R43, R10 ;  /* 0x0000002b290a7223 */ /* 0x040fe2000000000a */
[--C-:B------:R-:W-:Y:S02]  /*83f0*/  HADD2.F32 R42, -RZ, R58.reuse.H0_H0 ;  /* 0x2000003aff2a7230 */ /* 0x100fe40000004100 */
        /* <DEDUP_REMOVED lines=26> */
[----:B-1----:R-:W-:Y:S01]  /*85a0*/  F2FP.F16.F32.PACK_AB R68, R17, R16 ;  /* 0x000000101144723e */ /* 0x002fe200000000ff */
        /* <DEDUP_REMOVED lines=45> */
[----:B------:R-:W-:Y:S05]  /*8880*/  F2FP.F16.F32.PACK_AB R107, R35, R30 ;  /* 0x0000001e236b723e */ /* 0x000fea00000000ff */
        /* <DEDUP_REMOVED lines=18> */
.L_x_123:
[----:B------:R-:W-:Y:S05]  /*89b0*/  BSYNC.RECONVERGENT B0 ;  /* 0x0000000000007941 */ /* 0x000fea0003800200 */
.L_x_122:
[----:B------:R-:W-:Y:S01]  /*89c0*/  BAR.SYNC.DEFER_BLOCKING 0x1, 0x80 ;  /* 0x0042000000007b1d */ /* 0x000fe20000010000 */
[----:B------:R-:W-:Y:S04]  /*89d0*/  UIADD3 UR4, UPT, UPT, UR45, 0x1, URZ ;  /* 0x000000012d047890 */ /* 0x000fe8000fffe0ff */
[----:B------:R-:W-:Y:S04]  /*89e0*/  UISETP.NE.AND UP0, UPT, UR4, 0x4, UPT ;  /* 0x000000040400788c */ /* 0x000fe8000bf05270 */
[----:B------:R-:W-:Y:S01]  /*89f0*/  USEL UR46, UR4, URZ, UP0 ;  /* 0x000000ff042e7287 */ /* 0x000fe20008000000 */
[----:B------:R1:W-:Y:S01]  /*8a00*/  @P6 SYNCS.ARRIVE.TRANS64.RED.A1T0 RZ, [R63+URZ], RZ ;  /* 0x000000ff3fff69a7 */ /* 0x0003e200081004ff */
[----:B------:R-:W-:Y:S01]  /*8a10*/  BSSY B1, `(.L_x_124) ;  /* 0x0000018000017945 */ /* 0x000fe20003800000 */
[----:B------:R-:W3:Y:S02]  /*8a20*/  @P6 SYNCS.PHASECHK.TRANS64.TRYWAIT P0, [R110+URZ+0x40], R109 ;  /* 0x0000406d6e0065a7 */ /* 0x000ee400080011ff */
[----:B---3--:R-:W-:Y:S01]  /*8a30*/  @P6 SEL R60, RZ, 0x1, !P0 ;  /* 0x00000001ff3c6807 */ /* 0x008fe20004000000 */
        /* <DEDUP_REMOVED lines=12> */
.L_x_127:
[----:B------:R-:W-:Y:S05]  /*8b00*/  BSYNC B0 ;  /* 0x0000000000007941 */ /* 0x000fea0003800000 */
.L_x_126:
[----:B------:R-:W-:Y:S11]  /*8b10*/  ISETP.NE.AND P0, PT, R61, RZ, PT ;  /* 0x000000ff3d00720c */ /* 0x000ff60003f05270 */
[----:B------:R-:W-:Y:S02]  /*8b20*/  @!UPT UIADD3 URZ, UPT, UPT, URZ, URZ, URZ ;  /* 0x000000fffffff290 */ /* 0x000fe4000fffe0ff */
[----:B------:R-:W-:Y:S01]  /*8b30*/  @P0 IADD3 R2, PT, PT, R95, R62, RZ ;  /* 0x0000003e5f020210 */ /* 0x000fe20007ffe0ff */
[----:B------:R-:W-:Y:S05]  /*8b40*/  @P0 WARPSYNC.ALL ;  /* 0x0000000000000948 */ /* 0x000fea0003800000 */
[----:B------:R3:W4:Y:S04]  /*8b50*/  @P0 LDSM.16.M88.4 R48, [R46+UR44+0x400] ;  /* 0x0004002c2e30083b */ /* 0x0007280008000200 */
[----:B------:R3:W1:Y:S04]  /*8b60*/  @P0 LDSM.16.M88.4 R56, [R0+0x400] ;  /* 0x000400000038083b */ /* 0x0006680000000200 */
[----:B------:R3:W1:Y:S04]  /*8b70*/  @P0 LDSM.16.M88.4 R64, [R62+0x400] ;  /* 0x000400003e40083b */ /* 0x0006680000000200 */
[----:B------:R3:W1:Y:S02]  /*8b80*/  @P0 LDSM.16.M88.4 R72, [R2+0x400] ;  /* 0x000400000248083b */ /* 0x0006640000000200 */
.L_x_125:
[----:B------:R-:W-:Y:S05]  /*8b90*/  BSYNC B1 ;  /* 0x0000000000017941 */ /* 0x000fea0003800000 */
.L_x_124:
        /* <DEDUP_REMOVED lines=11> */
[----:B---3--:R-:W3:Y:S01]  /*8c50*/  LDC.64 R2, c[0x4][R3] ;  /* 0x0100000003027b82 */ /* 0x008ee20000000a00 */
[----:B------:R-:W2:Y:S01]  /*8c60*/  LDCU.64 UR4, c[0x4][0x10] ;  /* 0x01000200ff0477ac */ /* 0x000ea20008000a00 */
[----:B-1----:R-:W-:Y:S01]  /*8c70*/  MOV R5, UR9 ;  /* 0x0000000900057c02 */ /* 0x002fe20008000f00 */
[----:B------:R-:W-:Y:S01]  /*8c80*/  IMAD.U32 R4, RZ, RZ, UR8 ;  /* 0x00000008ff047e24 */ /* 0x000fe2000f8e00ff */
[----:B-----5:R-:W-:Y:S01]  /*8c90*/  MOV R7, UR7 ;  /* 0x0000000700077c02 */ /* 0x020fe20008000f00 */
[----:B------:R-:W-:Y:S01]  /*8ca0*/  IMAD.U32 R6, RZ, RZ, UR6 ;  /* 0x00000006ff067e24 */ /* 0x000fe2000f8e00ff */
[----:B--2---:R-:W-:Y:S01]  /*8cb0*/  MOV R11, UR5 ;  /* 0x00000005000b7c02 */ /* 0x004fe20008000f00 */
[----:B------:R-:W-:Y:S02]  /*8cc0*/  IMAD.U32 R10, RZ, RZ, UR4 ;  /* 0x00000004ff0a7e24 */ /* 0x000fe4000f8e00ff */
[----:B------:R-:W-:Y:S07]  /*8cd0*/  LEPC R20, `(.L_x_129) ;  /* 0x000000001014794e */ /* 0x000fee0000000000 */
[----:B---34-:R-:W-:Y:S05]  /*8ce0*/  CALL.ABS.NOINC R2 ;  /* 0x0000000002007343 */ /* 0x018fea0003c00000 */
.L_x_129:
[----:B------:R-:W-:Y:S01]  /*8cf0*/  ISETP.NE.AND P0, PT, R97, RZ, PT ;  /* 0x000000ff6100720c */ /* 0x000fe20003f05270 */
[----:B------:R-:W-:Y:S05]  /*8d00*/  WARPSYNC.ALL ;  /* 0x0000000000007948 */ /* 0x000fea0003800000 */
[----:B------:R-:W-:Y:S01]  /*8d10*/  R2UR UR4, R39 ;  /* 0x00000000270472ca */ /* 0x000fe200000e0000 */
[--C-:B----4-:R-:W-:Y:S01]  /*8d20*/  HADD2.F32 R40, -RZ, R48.reuse.H0_H0 ;  /* 0x20000030ff287230 */ /* 0x110fe20000004100 */
[----:B------:R-:W1:Y:S01]  /*8d30*/  S2UR UR6, SR_CgaCtaId ;  /* 0x00000000000679c3 */ /* 0x000e620000008800 */
[----:B------:R-:W-:Y:S01]  /*8d40*/  HADD2.F32 R42, -RZ, R48.H1_H1 ;  /* 0x30000030ff2a7230 */ /* 0x000fe20000004100 */
[----:B------:R-:W-:Y:S01]  /*8d50*/  R2UR UR5, R101 ;  /* 0x00000000650572ca */ /* 0x000fe200000e0000 */
[--C-:B------:R-:W-:Y:S01]  /*8d60*/  HADD2.F32 R43, -RZ, R49.reuse.H0_H0 ;  /* 0x20000031ff2b7230 */ /* 0x100fe20000004100 */
[----:B------:R-:W-:Y:S01]  /*8d70*/  BSSY.RECONVERGENT B0, `(.L_x_130) ;  /* 0x0000088000007945 */ /* 0x000fe20003800200 */
[----:B------:R-:W-:Y:S02]  /*8d80*/  HADD2.F32 R44, -RZ, R49.H1_H1 ;  /* 0x30000031ff2c7230 */ /* 0x000fe40000004100 */
[--C-:B------:R-:W-:Y:S02]  /*8d90*/  HADD2.F32 R45, -RZ, R50.reuse.H0_H0 ;  /* 0x20000032ff2d7230 */ /* 0x100fe40000004100 */
[----:B---3--:R-:W-:Y:S02]  /*8da0*/  HADD2.F32 R46, -RZ, R50.H1_H1 ;  /* 0x30000032ff2e7230 */ /* 0x008fe40000004100 */
[----:B------:R-:W3:Y:S01]  /*8db0*/  LDTM.16dp256bit.x8 R4, tmem[UR4+0xc0] ;  /* 0x0000c004000479ee */ /* 0x000ee200081a0000 */
[----:B------:R-:W-:Y:S01]  /*8dc0*/  NOP ;  /* 0x0000000000007918 */ /* 0x000fe20000000000 */
[--C-:B------:R-:W-:Y:S02]  /*8dd0*/  HADD2.F32 R47, -RZ, R51.reuse.H0_H0 ;  /* 0x20000033ff2f7230 */ /* 0x100fe40000004100 */
[----:B------:R-:W-:Y:S01]  /*8de0*/  UIADD3 UR4, UPT, UPT, UR5, 0xd0, URZ ;  /* 0x000000d005047890 */ /* 0x000fe2000fffe0ff */
[----:B------:R-:W-:Y:S02]  /*8df0*/  HADD2.F32 R49, -RZ, R51.H1_H1 ;  /* 0x30000033ff317230 */ /* 0x000fe40000004100 */
[--C-:B------:R-:W-:Y:S02]  /*8e00*/  HADD2.F32 R48, -RZ, R56.reuse.H0_H0 ;  /* 0x20000038ff307230 */ /* 0x100fe40000004100 */
[----:B------:R-:W-:Y:S02]  /*8e10*/  HADD2.F32 R51, -RZ, R56.H1_H1 ;  /* 0x30000038ff337230 */ /* 0x000fe40000004100 */
[--C-:B------:R-:W-:Y:S02]  /*8e20*/  HADD2.F32 R50, -RZ, R57.reuse.H0_H0 ;  /* 0x20000039ff327230 */ /* 0x100fe40000004100 */
[----:B--2---:R-:W-:Y:S02]  /*8e30*/  HADD2.F32 R52, -RZ, R57.H1_H1 ;  /* 0x30000039ff347230 */ /* 0x004fe40000004100 */
[--C-:B------:R-:W-:Y:S02]  /*8e40*/  HADD2.F32 R53, -RZ, R58.reuse.H0_H0 ;  /* 0x2000003aff357230 */ /* 0x100fe40000004100 */
[----:B------:R-:W-:Y:S02]  /*8e50*/  HADD2.F32 R54, -RZ, R58.H1_H1 ;  /* 0x3000003aff367230 */ /* 0x000fe40000004100 */
[--C-:B------:R-:W-:Y:S02]  /*8e60*/  HADD2.F32 R55, -RZ, R59.reuse.H0_H0 ;  /* 0x2000003bff377230 */ /* 0x100fe40000004100 */
[----:B------:R-:W-:Y:S02]  /*8e70*/  HADD2.F32 R56, -RZ, R59.H1_H1 ;  /* 0x3000003bff387230 */ /* 0x000fe40000004100 */
[--C-:B------:R-:W-:Y:S01]  /*8e80*/  HADD2.F32 R57, -RZ, R64.reuse.H0_H0 ;  /* 0x20000040ff397230 */ /* 0x100fe20000004100 */
[----:B-1----:R-:W-:Y:S01]  /*8e90*/  UPRMT UR4, UR6, 0x654, UR4 ;  /* 0x0000065406047896 */ /* 0x002fe20008000004 */
[C---:B---3--:R-:W-:Y:S01]  /*8ea0*/  FMUL R4, R38.reuse, R4 ;  /* 0x0000000426047220 */ /* 0x048fe20000400000 */
[C---:B------:R-:W-:Y:S01]  /*8eb0*/  FMUL R5, R38.reuse, R5 ;  /* 0x0000000526057220 */ /* 0x040fe20000400000 */
[C---:B------:R-:W-:Y:S01]  /*8ec0*/  FMUL R6, R38.reuse, R6 ;  /* 0x0000000626067220 */ /* 0x040fe20000400000 */
[C---:B------:R-:W-:Y:S01]  /*8ed0*/  FMUL R7, R38.reuse, R7 ;  /* 0x0000000726077220 */ /* 0x040fe20000400000 */
[C---:B------:R-:W-:Y:S01]  /*8ee0*/  FFMA R4, R41.reuse, R40, R4 ;  /* 0x0000002829047223 */ /* 0x040fe20000000004 */
[C---:B------:R-:W-:Y:S01]  /*8ef0*/  FFMA R5, R41.reuse, R42, R5 ;  /* 0x0000002a29057223 */ /* 0x040fe20000000005 */
[C---:B------:R-:W-:Y:S01]  /*8f00*/  FFMA R6, R41.reuse, R43, R6 ;  /* 0x0000002b29067223 */ /* 0x040fe20000000006 */
[----:B------:R-:W-:Y:S01]  /*8f10*/  FFMA R7, R41, R44, R7 ;  /* 0x0000002c29077223 */ /* 0x000fe20000000007 */
[----:B------:R-:W-:Y:S01]  /*8f20*/  SYNCS.ARRIVE.TRANS64.RED.A1T0 RZ, [UR4], RZ ;  /* 0x000000ffffff79a7 */ /* 0x000fe20008100404 */
[C---:B------:R-:W-:Y:S01]  /*8f30*/  FMUL R8, R38.reuse, R8 ;  /* 0x0000000826087220 */ /* 0x040fe20000400000 */
[----:B------:R-:W-:Y:S01]  /*8f40*/  F2FP.F16.F32.PACK_AB R104, R5, R4 ;  /* 0x000000040568723e */ /* 0x000fe200000000ff */
[C---:B------:R-:W-:Y:S01]  /*8f50*/  FMUL R9, R38.reuse, R9 ;  /* 0x0000000926097220 */ /* 0x040fe20000400000 */
[----:B------:R-:W-:Y:S01]  /*8f60*/  F2FP.F16.F32.PACK_AB R105, R7, R6 ;  /* 0x000000060769723e */ /* 0x000fe200000000ff */
[C---:B------:R-:W-:Y:S01]  /*8f70*/  FFMA R8, R41.reuse, R45, R8 ;  /* 0x0000002d29087223 */ /* 0x040fe20000000008 */
[C---:B------:R-:W-:Y:S01]  /*8f80*/  FMUL R0, R38.reuse, R10 ;  /* 0x0000000a26007220 */ /* 0x040fe20000400000 */
[C---:B------:R-:W-:Y:S01]  /*8f90*/  FFMA R9, R41.reuse, R46, R9 ;  /* 0x0000002e29097223 */ /* 0x040fe20000000009 */
[C---:B------:R-:W-:Y:S01]  /*8fa0*/  FMUL R2, R38.reuse, R11 ;  /* 0x0000000b26027220 */ /* 0x040fe20000400000 */
[C---:B------:R-:W-:Y:S01]  /*8fb0*/  FMUL R3, R38.reuse, R12 ;  /* 0x0000000c26037220 */ /* 0x040fe20000400000 */
[----:B------:R-:W-:Y:S01]  /*8fc0*/  FFMA R0, R41, R47, R0 ;  /* 0x0000002f29007223 */ /* 0x000fe20000000000 */
[C---:B------:R-:W-:Y:S01]  /*8fd0*/  FMUL R10, R38.reuse, R13 ;  /* 0x0000000d260a7220 */ /* 0x040fe20000400000 */
[----:B------:R-:W-:Y:S01]  /*8fe0*/  F2FP.F16.F32.PACK_AB R106, R9, R8 ;  /* 0x00000008096a723e */ /* 0x000fe200000000ff */
[C---:B------:R-:W-:Y:S01]  /*8ff0*/  FFMA R2, R41.reuse, R49, R2 ;  /* 0x0000003129027223 */ /* 0x040fe20000000002 */
[C---:B------:R-:W-:Y:S01]  /*9000*/  FFMA R3, R41.reuse, R48, R3 ;  /* 0x0000003029037223 */ /* 0x040fe20000000003 */
[C---:B------:R-:W-:Y:S01]  /*9010*/  FFMA R10, R41.reuse, R51, R10 ;  /* 0x00000033290a7223 */ /* 0x040fe2000000000a */
[C---:B------:R-:W-:Y:S01]  /*9020*/  FMUL R11, R38.reuse, R14 ;  /* 0x0000000e260b7220 */ /* 0x040fe20000400000 */
[----:B------:R-:W-:Y:S01]  /*9030*/  FMUL R15, R38, R15 ;  /* 0x0000000f260f7220 */ /* 0x000fe20000400000 */
[----:B------:R-:W-:Y:S01]  /*9040*/  F2FP.F16.F32.PACK_AB R107, R2, R0 ;  /* 0x00000000026b723e */ /* 0x000fe200000000ff */
[----:B------:R-:W-:Y:S01]  /*9050*/  FMUL R12, R38, R16 ;  /* 0x00000010260c7220 */ /* 0x000fe20000400000 */
[----:B------:R-:W-:Y:S01]  /*9060*/  F2FP.F16.F32.PACK_AB R112, R10, R3 ;  /* 0x000000030a70723e */ /* 0x000fe200000000ff */
[C---:B------:R-:W-:Y:S01]  /*9070*/  FFMA R11, R41.reuse, R50, R11 ;  /* 0x00000032290b7223 */ /* 0x040fe2000000000b */
[C---:B------:R-:W-:Y:S01]  /*9080*/  FFMA R15, R41.reuse, R52, R15 ;  /* 0x00000034290f7223 */ /* 0x040fe2000000000f */
[----:B------:R1:W-:Y:S01]  /*9090*/  STSM.16.M88.4 [R100+0x6400], R104 ;  /* 0x0064006864007844 */ /* 0x0003e20000000200 */
[----:B------:R-:W-:Y:S01]  /*90a0*/  FFMA R12, R41, R53, R12 ;  /* 0x00000035290c7223 */ /* 0x000fe2000000000c */
[C---:B------:R-:W-:Y:S01]  /*90b0*/  FMUL R13, R38.reuse, R17 ;  /* 0x00000011260d7220 */ /* 0x040fe20000400000 */
[C---:B------:R-:W-:Y:S01]  /*90c0*/  FMUL R14, R38.reuse, R18 ;  /* 0x00000012260e7220 */ /* 0x040fe20000400000 */
[----:B------:R-:W-:Y:S01]  /*90d0*/  F2FP.F16.F32.PACK_AB R113, R15, R11 ;  /* 0x0000000b0f71723e */ /* 0x000fe200000000ff */
[C---:B------:R-:W-:Y:S01]  /*90e0*/  FMUL R19, R38.reuse, R19 ;  /* 0x0000001326137220 */ /* 0x040fe20000400000 */
[C---:B------:R-:W-:Y:S01]  /*90f0*/  FFMA R13, R41.reuse, R54, R13 ;  /* 0x00000036290d7223 */ /* 0x040fe2000000000d */
[C---:B------:R-:W-:Y:S01]  /*9100*/  FFMA R14, R41.reuse, R55, R14 ;  /* 0x00000037290e7223 */ /* 0x040fe2000000000e */
[----:B------:R-:W-:Y:S02]  /*9110*/  HADD2.F32 R58, -RZ, R64.H1_H1 ;  /* 0x30000040ff3a7230 */ /* 0x000fe40000004100 */
[----:B------:R-:W-:Y:S01]  /*9120*/  FFMA R19, R41, R56, R19 ;  /* 0x0000003829137223 */ /* 0x000fe20000000013 */
[C---:B------:R-:W-:Y:S01]  /*9130*/  FMUL R16, R38.reuse, R20 ;  /* 0x0000001426107220 */ /* 0x040fe20000400000 */
[----:B------:R-:W-:Y:S01]  /*9140*/  F2FP.F16.F32.PACK_AB R114, R13, R12 ;  /* 0x0000000c0d72723e */ /* 0x000fe200000000ff */
[--C-:B------:R-:W-:Y:S02]  /*9150*/  HADD2.F32 R59, -RZ, R65.reuse.H0_H0 ;  /* 0x20000041ff3b7230 */ /* 0x100fe40000004100 */
[C---:B------:R-:W-:Y:S01]  /*9160*/  FMUL R17, R38.reuse, R21 ;  /* 0x0000001526117220 */ /* 0x040fe20000400000 */
[----:B------:R-:W-:Y:S01]  /*9170*/  F2FP.F16.F32.PACK_AB R115, R19, R14 ;  /* 0x0000000e1373723e */ /* 0x000fe200000000ff */
[C---:B------:R-:W-:Y:S01]  /*9180*/  FFMA R16, R41.reuse, R57, R16 ;  /* 0x0000003929107223 */ /* 0x040fe20000000010 */
[----:B------:R-:W-:Y:S02]  /*9190*/  HADD2.F32 R60, -RZ, R65.H1_H1 ;  /* 0x30000041ff3c7230 */ /* 0x000fe40000004100 */
[----:B------:R-:W-:Y:S01]  /*91a0*/  FFMA R17, R41, R58, R17 ;  /* 0x0000003a29117223 */ /* 0x000fe20000000011 */
[C---:B------:R-:W-:Y:S01]  /*91b0*/  FMUL R18, R38.reuse, R22 ;  /* 0x0000001626127220 */ /* 0x040fe20000400000 */
[----:B------:R1:W-:Y:S01]  /*91c0*/  STSM.16.M88.4 [R99+0x6400], R112 ;  /* 0x0064007063007844 */ /* 0x0003e20000000200 */
[--C-:B------:R-:W-:Y:S02]  /*91d0*/  HADD2.F32 R61, -RZ, R66.reuse.H0_H0 ;  /* 0x20000042ff3d7230 */ /* 0x100fe40000004100 */
[C---:B------:R-:W-:Y:S01]  /*91e0*/  FMUL R23, R38.reuse, R23 ;  /* 0x0000001726177220 */ /* 0x040fe20000400000 */
[----:B------:R-:W-:Y:S01]  /*91f0*/  F2FP.F16.F32.PACK_AB R116, R17, R16 ;  /* 0x000000101174723e */ /* 0x000fe200000000ff */
[C---:B------:R-:W-:Y:S01]  /*9200*/  FFMA R18, R41.reuse, R59, R18 ;  /* 0x0000003b29127223 */ /* 0x040fe20000000012 */
[----:B------:R-:W-:Y:S02]  /*9210*/  HADD2.F32 R62, -RZ, R66.H1_H1 ;  /* 0x30000042ff3e7230 */ /* 0x000fe40000004100 */
[----:B------:R-:W-:Y:S01]  /*9220*/  FFMA R23, R41, R60, R23 ;  /* 0x0000003c29177223 */ /* 0x000fe20000000017 */
[C---:B------:R-:W-:Y:S01]  /*9230*/  FMUL R20, R38.reuse, R24 ;  /* 0x0000001826147220 */ /* 0x040fe20000400000 */
[--C-:B------:R-:W-:Y:S02]  /*9240*/  HADD2.F32 R63, -RZ, R67.reuse.H0_H0 ;  /* 0x20000043ff3f7230 */ /* 0x100fe40000004100 */
[C---:B------:R-:W-:Y:S01]  /*9250*/  FMUL R21, R38.reuse, R25 ;  /* 0x0000001926157220 */ /* 0x040fe20000400000 */
[----:B------:R-:W-:Y:S01]  /*9260*/  HADD2.F32 R64, -RZ, R67.H1_H1 ;  /* 0x30000043ff407230 */ /* 0x000fe20000004100 */
[----:B------:R-:W-:Y:S01]  /*9270*/  F2FP.F16.F32.PACK_AB R117, R23, R18 ;  /* 0x000000121775723e */ /* 0x000fe200000000ff */
[C---:B------:R-:W-:Y:S01]  /*9280*/  FFMA R20, R41.reuse, R61, R20 ;  /* 0x0000003d29147223 */ /* 0x040fe20000000014 */
        /* <DEDUP_REMOVED lines=8> */
[C---:B------:R-:W-:Y:S01]  /*9310*/  FFMA R22, R41.reuse, R63, R22 ;  /* 0x0000003f29167223 */ /* 0x040fe20000000016 */
[----:B------:R-:W-:Y:S02]  /*9320*/  HADD2.F32 R68, -RZ, R73.H1_H1 ;  /* 0x30000049ff447230 */ /* 0x000fe40000004100 */
[C---:B------:R-:W-:Y:S01]  /*9330*/  FMUL R26, R38.reuse, R30 ;  /* 0x0000001e261a7220 */ /* 0x040fe20000400000 */
[C---:B------:R-:W-:Y:S01]  /*9340*/  FFMA R27, R41.reuse, R64, R27 ;  /* 0x00000040291b7223 */ /* 0x040fe2000000001b */
        /* <DEDUP_REMOVED lines=41> */
[----:B--2---:R-:W-:Y:S04]  /*95e0*/  DEPBAR.LE SB0, 0x1 ;  /* 0x000080400000791a */ /* 0x004fe80000000000 */
.L_x_131:
[----:B------:R-:W-:Y:S05]  /*95f0*/  BSYNC.RECONVERGENT B0 ;  /* 0x0000000000007941 */ /* 0x000fea0003800200 */
.L_x_130:
[----:B------:R-:W-:Y:S01]  /*9600*/  BAR.SYNC.DEFER_BLOCKING 0x1, 0x80 ;  /* 0x0042000000007b1d */ /* 0x000fe20000010000 */
[----:B------:R-:W-:Y:S01]  /*9610*/  UISETP.NE.AND UP0, UPT, UR47, -0x4, UPT ;  /* 0xfffffffc2f00788c */ /* 0x000fe2000bf05270 */
[----:B------:R-:W-:Y:S08]  /*9620*/  IADD3 R0, PT, PT, R36, 0x1, RZ ;  /* 0x0000000124007810 */ /* 0x000ff00007ffe0ff */
[----:B------:R-:W-:Y:S05]  /*9630*/  BRA.U !UP0, `(.L_x_132) ;  /* 0x0000000108247547 */ /* 0x000fea000b800000 */
[----:B------:R-:W-:Y:S01]  /*9640*/  ISETP.NE.AND P0, PT, R98, RZ, PT ;  /* 0x000000ff6200720c */ /* 0x000fe20003f05270 */
[----:B------:R-:W-:Y:S01]  /*9650*/  IMAD.U32 R2, RZ, RZ, UR46 ;  /* 0x0000002eff027e24 */ /* 0x000fe2000f8e00ff */
[----:B------:R-:W-:Y:S04]  /*9660*/  UIADD3 UR4, UPT, UPT, UR46, 0x1, URZ ;  /* 0x000000012e047890 */ /* 0x000fe8000fffe0ff */
[----:B------:R-:W-:Y:S04]  /*9670*/  UISETP.NE.AND UP0, UPT, UR4, 0x4, UPT ;  /* 0x000000040400788c */ /* 0x000fe8000bf05270 */
[----:B------:R-:W-:Y:S03]  /*9680*/  USEL UR46, UR4, URZ, UP0 ;  /* 0x000000ff042e7287 */ /* 0x000fe60008000000 */
[----:B------:R-:W-:Y:S05]  /*9690*/  @P0 LEA R2, R2, UR44, 0x3 ;  /* 0x0000002c02020c11 */ /* 0x000fea000f8e18ff */
[----:B------:R-:W-:Y:S05]  /*96a0*/  @P0 VIADD R3, R2, 0x60 ;  /* 0x0000006002030836 */ /* 0x000fea0000000000 */
[----:B------:R-:W-:Y:S04]  /*96b0*/  @P0 PRMT R3, R108, 0x654, R3 ;  /* 0x000006546c030816 */ /* 0x000fe80000000003 */
[----:B------:R2:W-:Y:S03]  /*96c0*/  @P0 SYNCS.ARRIVE.TRANS64.RED.A1T0 RZ, [R3+URZ], RZ ;  /* 0x000000ff03ff09a7 */ /* 0x0005e600081004ff */
.L_x_132:
[----:B------:R-:W-:Y:S01]  /*96d0*/  R2UR UR5, R87 ;  /* 0x00000000570572ca */ /* 0x000fe200000e0000 */
[----:B------:R-:W-:Y:S01]  /*96e0*/  UISETP.NE.AND UP0, UPT, UR61, URZ, UPT ;  /* 0x000000ff3d00728c */ /* 0x000fe2000bf05270 */
[----:B------:R-:W-:Y:S01]  /*96f0*/  R2UR UR4, R88 ;  /* 0x00000000580472ca */ /* 0x000fe200000e0000 */
[----:B------:R-:W-:Y:S01]  /*9700*/  UIADD3 UR47, UPT, UPT, UR47, 0x4, URZ ;  /* 0x000000042f2f7890 */ /* 0x000fe2000fffe0ff */
[----:B------:R-:W-:Y:S01]  /*9710*/  ISETP.NE.AND P0, PT, R91, 0x2, PT ;  /* 0x000000025b00780c */ /* 0x000fe20003f05270 */
[----:B------:R-:W-:Y:S01]  /*9720*/  UMOV UR36, UR60 ;  /* 0x0000003c00247c82 */ /* 0x000fe20008000000 */
[----:B------:R-:W-:Y:S02]  /*9730*/  ISETP.NE.AND P1, PT, R0, 0x4, PT ;  /* 0x000000040000780c */ /* 0x000fe40003f25270 */
[----:B--2---:R-:W-:Y:S02]  /*9740*/  SEL R3, RZ, 0x1, P0 ;  /* 0x00000001ff037807 */ /* 0x004fe40000000000 */
[----:B------:R-:W-:Y:S02]  /*9750*/  SEL R2, RZ, 0x1, P1 ;  /* 0x00000001ff027807 */ /* 0x000fe40000800000 */
[----:B------:R-:W-:Y:S01]  /*9760*/  LOP3.LUT R92, R92, R3, RZ, 0x3c, !PT ;  /* 0x000000035c5c7212 */ /* 0x000fe200078e3cff */
[----:B------:R-:W-:Y:S01]  /*9770*/  UIADD3 UR20, UPT, UPT, UR37, UR5, URZ ;  /* 0x0000000525147290 */ /* 0x000fe2000fffe0ff */
[----:B------:R-:W-:Y:S01]  /*9780*/  LOP3.LUT R93, R93, R2, RZ, 0x3c, !PT ;  /* 0x000000025d5d7212 */ /* 0x000fe200078e3cff */
[----:B------:R-:W-:Y:S01]  /*9790*/  UIADD3 UR16, UPT, UPT, UR38, UR4, URZ ;  /* 0x0000000426107290 */ /* 0x000fe2000fffe0ff */
[----:B------:R-:W-:Y:S02]  /*97a0*/  SEL R91, R91, RZ, P0 ;  /* 0x000000ff5b5b7207 */ /* 0x000fe40000000000 */
[----:B------:R-:W-:Y:S01]  /*97b0*/  SEL R36, R0, RZ, P1 ;  /* 0x000000ff00247207 */ /* 0x000fe20000800000 */
[----:B------:R-:W-:Y:S08]  /*97c0*/  BRA.U UP0, `(.L_x_133) ;  /* 0xffffffbd00b87547 */ /* 0x000ff0000b83ffff */
[----:B------:R-:W2:Y:S01]  /*97d0*/  LDCU.64 UR4, c[0x0][0x888] ;  /* 0x00011100ff0477ac */ /* 0x000ea20008000a00 */
[----:B------:R-:W3:Y:S01]  /*97e0*/  LDCU.64 UR6, c[0x0][0x890] ;  /* 0x00011200ff0677ac */ /* 0x000ee20008000a00 */
[----:B--2---:R-:W-:Y:S02]  /*97f0*/  ISETP.NE.U32.AND P2, PT, RZ, UR4, PT ;  /* 0x00000004ff007c0c */ /* 0x004fe4000bf45070 */
[----:B---3--:R-:W-:Y:S02]  /*9800*/  ISETP.NE.U32.AND P1, PT, RZ, UR6, PT ;  /* 0x00000006ff007c0c */ /* 0x008fe4000bf25070 */
[----:B------:R-:W-:Y:S02]  /*9810*/  ISETP.NE.AND.EX P2, PT, RZ, UR5, PT, P2 ;  /* 0x00000005ff007c0c */ /* 0x000fe4000bf45320 */
[----:B------:R-:W-:-:S13]  /*9820*/  ISETP.NE.AND.EX P0, PT, RZ, UR7, PT, P1 ;  /* 0x00000007ff007c0c */ /* 0x000fda000bf05310 */
[----:B------:R-:W-:Y:S05]  /*9830*/  @P2 BRA P0, `(.L_x_134) ;  /* 0x00000000003c2947 */ /* 0x000fea0000000000 */
[----:B------:R-:W-:-:S13]  /*9840*/  ISETP.NE.AND.EX P1, PT, RZ, UR7, PT, P1 ;  /* 0x00000007ff007c0c */ /* 0x000fda000bf25310 */
[----:B------:R-:W-:Y:S05]  /*9850*/  @P1 BRA `(.L_x_135) ;  /* 0x00000000000c1947 */ /* 0x000fea0003800000 */
[----:B------:R-:W-:-:S13]  /*9860*/  FSETP.NEU.AND P0, PT, R41, RZ, PT ;  /* 0x000000ff2900720b */ /* 0x000fda0003f0d000 */
[----:B------:R-:W-:Y:S05]  /*9870*/  @!P0 EXIT ;  /* 0x000000000000894d */ /* 0x000fea0003800000 */
[----:B------:R-:W-:Y:S05]  /*9880*/  BRA `(.L_x_134) ;  /* 0x0000000000287947 */ /* 0x000fea0003800000 */
.L_x_135:
[----:B------:R-:W-:Y:S01]  /*9890*/  ISETP.NE.AND P0, PT, R90, RZ, PT ;  /* 0x000000ff5a00720c */ /* 0x000fe20003f05270 */
[----:B------:R-:W-:-:S12]  /*98a0*/  BSSY.RECONVERGENT B0, `(.L_x_134) ;  /* 0x0000008000007945 */ /* 0x000fd80003800200 */
[----:B------:R-:W-:Y:S05]  /*98b0*/  @P0 BRA `(.L_x_136) ;  /* 0x0000000000100947 */ /* 0x000fea0003800000 */
[----:B------:R-:W-:-:S04]  /*98c0*/  ISETP.NE.U32.AND P0, PT, RZ, UR4, PT ;  /* 0x00000004ff007c0c */ /* 0x000fc8000bf05070 */
[----:B------:R-:W-:-:S13]  /*98d0*/  ISETP.NE.AND.EX P0, PT, RZ, UR5, PT, P0 ;  /* 0x00000005ff007c0c */ /* 0x000fda000bf05300 */
[----:B------:R-:W-:Y:S05]  /*98e0*/  @!P0 EXIT ;  /* 0x000000000000894d */ /* 0x000fea0003800000 */
[----:B------:R-:W-:Y:S05]  /*98f0*/  BRA `(.L_x_137) ;  /* 0x0000000000087947 */ /* 0x000fea0003800000 */
.L_x_136:
[----:B------:R-:W-:-:S13]  /*9900*/  FSETP.NEU.AND P0, PT, R41, RZ, PT ;  /* 0x000000ff2900720b */ /* 0x000fda0003f0d000 */
[----:B------:R-:W-:Y:S05]  /*9910*/  @!P0 EXIT ;  /* 0x000000000000894d */ /* 0x000fea0003800000 */
.L_x_137:
[----:B------:R-:W-:Y:S05]  /*9920*/  BSYNC.RECONVERGENT B0 ;  /* 0x0000000000007941 */ /* 0x000fea0003800200 */
.L_x_134:
[----:B------:R-:W2:Y:S01]  /*9930*/  S2UR UR7, SR_CgaCtaId ;  /* 0x00000000000779c3 */ /* 0x000ea20000008800 */
[----:B------:R-:W-:Y:S01]  /*9940*/  ULEA UR6, UR46, UR44, 0x3 ;  /* 0x0000002c2e067291 */ /* 0x000fe2000f8e18ff */
[----:B------:R-:W-:-:S04]  /*9950*/  DEPBAR.LE SB0, 0x0 ;  /* 0x000080000000791a */ /* 0x000fc80000000000 */
[----:B------:R-:W-:-:S04]  /*9960*/  UIADD3 UR6, UPT, UPT, UR6, 0x60, URZ ;  /* 0x0000006006067890 */ /* 0x000fc8000fffe0ff */
[----:B--2---:R-:W-:-:S09]  /*9970*/  UPRMT UR6, UR7, 0x654, UR6 ;  /* 0x0000065407067896 */ /* 0x004fd20008000006 */
[----:B------:R-:W-:Y:S01]  /*9980*/  SYNCS.ARRIVE.TRANS64.RED.A1T0 RZ, [UR6], RZ ;  /* 0x000000ffffff79a7 */ /* 0x000fe20008100406 */
[----:B------:R-:W-:Y:S05]  /*9990*/  EXIT ;  /* 0x000000000000794d */ /* 0x000fea0003800000 */
.L_x_24:
[----:B--2---:R2:W3:Y:S02]  /*99a0*/  SYNCS.PHASECHK.TRANS64.TRYWAIT P0, [R0+URZ+0x100], R3 ;  /* 0x00010003000075a7 */ /* 0x0044e400080011ff */
[----:B---3--:R-:W-:Y:S05]  /*99b0*/  @!P0 NANOSLEEP.SYNCS 0x989680 ;  /* 0x009896800000895d */ /* 0x008fea0003900000 */
[----:B------:R-:W3:Y:S02]  /*99c0*/  @!P0 SYNCS.PHASECHK.TRANS64 P0, [R0+URZ+0x100], R3 ;  /* 0x00010003000085a7 */ /* 0x000ee400080010ff */
[----:B---3--:R-:W-:Y:S05]  /*99d0*/  @!P0 BRA `(.L_x_24) ;  /* 0xfffffffc00f08947 */ /* 0x008fea000383ffff */
[----:B------:R-:W-:Y:S05]  /*99e0*/  BRA `(.L_x_138) ;  /* 0xffffff8000ac7947 */ /* 0x000fea000383ffff */
.L_x_27:
[----:B--2---:R-:W-:-:S07]  /*99f0*/  MOV R0, UR33 ;  /* 0x0000002100007c02 */ /* 0x004fce0008000f00 */
.L_x_139:
[----:B--2---:R2:W3:Y:S02]  /*9a00*/  SYNCS.PHASECHK.TRANS64.TRYWAIT P0, [R0+URZ+0x20], R3 ;  /* 0x00002003000075a7 */ /* 0x0044e400080011ff */
[----:B---3--:R-:W-:Y:S05]  /*9a10*/  @!P0 NANOSLEEP.SYNCS 0x989680 ;  /* 0x009896800000895d */ /* 0x008fea0003900000 */
[----:B------:R-:W3:Y:S02]  /*9a20*/  @!P0 SYNCS.PHASECHK.TRANS64 P0, [R0+URZ+0x20], R3 ;  /* 0x00002003000085a7 */ /* 0x000ee400080010ff */
[----:B---3--:R-:W-:Y:S05]  /*9a30*/  @!P0 BRA `(.L_x_139) ;  /* 0xfffffffc00f08947 */ /* 0x008fea000383ffff */
[----:B------:R-:W-:Y:S05]  /*9a40*/  BRA `(.L_x_26) ;  /* 0xffffff8000f07947 */ /* 0x000fea000383ffff */
.L_x_34:
[----:B-1----:R-:W-:-:S07]  /*9a50*/  MOV R0, UR17 ;  /* 0x0000001100007c02 */ /* 0x002fce0008000f00 */
.L_x_140:
[----:B-1----:R1:W2:Y:S02]  /*9a60*/  SYNCS.PHASECHK.TRANS64.TRYWAIT P0, [R0+URZ+0x20], R3 ;  /* 0x00002003000075a7 */ /* 0x0022a400080011ff */
[----:B--2---:R-:W-:Y:S05]  /*9a70*/  @!P0 NANOSLEEP.SYNCS 0x989680 ;  /* 0x009896800000895d */ /* 0x004fea0003900000 */
[----:B------:R-:W2:Y:S02]  /*9a80*/  @!P0 SYNCS.PHASECHK.TRANS64 P0, [R0+URZ+0x20], R3 ;  /* 0x00002003000085a7 */ /* 0x000ea400080010ff */
[----:B--2---:R-:W-:Y:S05]  /*9a90*/  @!P0 BRA `(.L_x_140) ;  /* 0xfffffffc00f08947 */ /* 0x004fea000383ffff */
[----:B------:R-:W-:Y:S05]  /*9aa0*/  BRA `(.L_x_33) ;  /* 0xffffff8400b87947 */ /* 0x000fea000383ffff */
.L_x_39:
[----:B-1----:R1:W2:Y:S02]  /*9ab0*/  SYNCS.PHASECHK.TRANS64.TRYWAIT P0, [R3+URZ+0x90], R0 ;  /* 0x00009000030075a7 */ /* 0x0022a400080011ff */
[----:B--2---:R-:W-:Y:S05]  /*9ac0*/  @!P0 NANOSLEEP.SYNCS 0x989680 ;  /* 0x009896800000895d */ /* 0x004fea0003900000 */
[----:B------:R-:W2:Y:S02]  /*9ad0*/  @!P0 SYNCS.PHASECHK.TRANS64 P0, [R3+URZ+0x90], R0 ;  /* 0x00009000030085a7 */ /* 0x000ea400080010ff */
[----:B--2---:R-:W-:Y:S05]  /*9ae0*/  @!P0 BRA `(.L_x_39) ;  /* 0xfffffffc00f08947 */ /* 0x004fea000383ffff */
[----:B------:R-:W-:Y:S05]  /*9af0*/  BRA `(.L_x_141) ;  /* 0xffffff8800587947 */ /* 0x000fea000383ffff */
.L_x_43:
[----:B-1----:R-:W-:-:S07]  /*9b00*/  MOV R0, UR4 ;  /* 0x0000000400007c02 */ /* 0x002fce0008000f00 */
.L_x_142:
[----:B-1----:R1:W2:Y:S02]  /*9b10*/  SYNCS.PHASECHK.TRANS64.TRYWAIT P0, [R0+URZ], R3 ;  /* 0x00000003000075a7 */ /* 0x0022a400080011ff */
[----:B--2---:R-:W-:Y:S05]  /*9b20*/  @!P0 NANOSLEEP.SYNCS 0x989680 ;  /* 0x009896800000895d */ /* 0x004fea0003900000 */
[----:B------:R-:W2:Y:S02]  /*9b30*/  @!P0 SYNCS.PHASECHK.TRANS64 P0, [R0+URZ], R3 ;  /* 0x00000003000085a7 */ /* 0x000ea400080010ff */
[----:B--2---:R-:W-:Y:S05]  /*9b40*/  @!P0 BRA `(.L_x_142) ;  /* 0xfffffffc00f08947 */ /* 0x004fea000383ffff */
[----:B------:R-:W-:Y:S05]  /*9b50*/  BRA `(.L_x_143) ;  /* 0xffffff9000047947 */ /* 0x000fea000383ffff */
.L_x_44:
[----:B------:R-:W-:-:S07]  /*9b60*/  MOV R0, UR5 ;  /* 0x0000000500007c02 */ /* 0x000fce0008000f00 */
.L_x_144:
[----:B-1----:R1:W2:Y:S02]  /*9b70*/  SYNCS.PHASECHK.TRANS64.TRYWAIT P0, [R0+URZ], R3 ;  /* 0x00000003000075a7 */ /* 0x0022a400080011ff */
[----:B--2---:R-:W-:Y:S05]  /*9b80*/  @!P0 NANOSLEEP.SYNCS 0x989680 ;  /* 0x009896800000895d */ /* 0x004fea0003900000 */
[----:B------:R-:W2:Y:S02]  /*9b90*/  @!P0 SYNCS.PHASECHK.TRANS64 P0, [R0+URZ], R3 ;  /* 0x00000003000085a7 */ /* 0x000ea400080010ff */
[----:B--2---:R-:W-:Y:S05]  /*9ba0*/  @!P0 BRA `(.L_x_144) ;  /* 0xfffffffc00f08947 */ /* 0x004fea000383ffff */
[----:B------:R-:W-:Y:S05]  /*9bb0*/  BRA `(.L_x_145) ;  /* 0xffffff9000107947 */ /* 0x000fea000383ffff */
.L_x_45:
[----:B------:R-:W-:-:S07]  /*9bc0*/  MOV R0, UR5 ;  /* 0x0000000500007c02 */ /* 0x000fce0008000f00 */
.L_x_146:
[----:B-1----:R1:W2:Y:S02]  /*9bd0*/  SYNCS.PHASECHK.TRANS64.TRYWAIT P0, [R0+URZ], R3 ;  /* 0x00000003000075a7 */ /* 0x0022a400080011ff */
[----:B--2---:R-:W-:Y:S05]  /*9be0*/  @!P0 NANOSLEEP.SYNCS 0x989680 ;  /* 0x009896800000895d */ /* 0x004fea0003900000 */
[----:B------:R-:W2:Y:S02]  /*9bf0*/  @!P0 SYNCS.PHASECHK.TRANS64 P0, [R0+URZ], R3 ;  /* 0x00000003000085a7 */ /* 0x000ea400080010ff */
[----:B--2---:R-:W-:Y:S05]  /*9c00*/  @!P0 BRA `(.L_x_146) ;  /* 0xfffffffc00f08947 */ /* 0x004fea000383ffff */
[----:B------:R-:W-:Y:S05]  /*9c10*/  BRA `(.L_x_147) ;  /* 0xffffff90001c7947 */ /* 0x000fea000383ffff */
.L_x_48:
[----:B-1----:R1:W2:Y:S02]  /*9c20*/  SYNCS.PHASECHK.TRANS64.TRYWAIT P0, [R2+URZ+0xf0], R5 ;  /* 0x0000f005020075a7 */ /* 0x0022a400080011ff */
[----:B--2---:R-:W-:Y:S05]  /*9c30*/  @!P0 NANOSLEEP.SYNCS 0x989680 ;  /* 0x009896800000895d */ /* 0x004fea0003900000 */
[----:B------:R-:W2:Y:S02]  /*9c40*/  @!P0 SYNCS.PHASECHK.TRANS64 P0, [R2+URZ+0xf0], R5 ;  /* 0x0000f005020085a7 */ /* 0x000ea400080010ff */
[----:B--2---:R-:W-:Y:S05]  /*9c50*/  @!P0 BRA `(.L_x_48) ;  /* 0xfffffffc00f08947 */ /* 0x004fea000383ffff */
[----:B------:R-:W-:Y:S05]  /*9c60*/  BRA `(.L_x_148) ;  /* 0xffffff9000807947 */ /* 0x000fea000383ffff */
.L_x_49:
[----:B------:R-:W-:-:S07]  /*9c70*/  MOV R2, UR4 ;  /* 0x0000000400027c02 */ /* 0x000fce0008000f00 */
.L_x_149:
[----:B-1----:R1:W2:Y:S02]  /*9c80*/  SYNCS.PHASECHK.TRANS64.TRYWAIT P0, [R2+URZ+0xa0], R5 ;  /* 0x0000a005020075a7 */ /* 0x0022a400080011ff */
[----:B--2---:R-:W-:Y:S05]  /*9c90*/  @!P0 NANOSLEEP.SYNCS 0x989680 ;  /* 0x009896800000895d */ /* 0x004fea0003900000 */
[----:B------:R-:W2:Y:S02]  /*9ca0*/  @!P0 SYNCS.PHASECHK.TRANS64 P0, [R2+URZ+0xa0], R5 ;  /* 0x0000a005020085a7 */ /* 0x000ea400080010ff */
[----:B--2---:R-:W-:Y:S05]  /*9cb0*/  @!P0 BRA `(.L_x_149) ;  /* 0xfffffffc00f08947 */ /* 0x004fea000383ffff */
[----:B------:R-:W-:Y:S05]  /*9cc0*/  BRA `(.L_x_150) ;  /* 0xffffff9000907947 */ /* 0x000fea000383ffff */
.L_x_50:
[----:B-1----:R1:W2:Y:S02]  /*9cd0*/  SYNCS.PHASECHK.TRANS64.TRYWAIT P1, [R2+URZ+0x90], R5 ;  /* 0x00009005020075a7 */ /* 0x0022a400080211ff */
[----:B--2---:R-:W-:Y:S05]  /*9ce0*/  @!P1 NANOSLEEP.SYNCS 0x989680 ;  /* 0x009896800000995d */ /* 0x004fea0003900000 */
[----:B------:R-:W2:Y:S02]  /*9cf0*/  @!P1 SYNCS.PHASECHK.TRANS64 P1, [R2+URZ+0x90], R5 ;  /* 0x00009005020095a7 */ /* 0x000ea400080210ff */
[----:B--2---:R-:W-:Y:S05]  /*9d00*/  @!P1 BRA `(.L_x_50) ;  /* 0xfffffffc00f09947 */ /* 0x004fea000383ffff */
[----:B------:R-:W-:Y:S05]  /*9d10*/  BRA `(.L_x_151) ;  /* 0xffffff9000c07947 */ /* 0x000fea000383ffff */
.L_x_53:
[----:B------:R-:W-:-:S07]  /*9d20*/  MOV R0, UR4 ;  /* 0x0000000400007c02 */ /* 0x000fce0008000f00 */
.L_x_152:
[----:B-1----:R1:W2:Y:S02]  /*9d30*/  SYNCS.PHASECHK.TRANS64.TRYWAIT P0, [R0+URZ+0xa0], R3 ;  /* 0x0000a003000075a7 */ /* 0x0022a400080011ff */
[----:B--2---:R-:W-:Y:S05]  /*9d40*/  @!P0 NANOSLEEP.SYNCS 0x989680 ;  /* 0x009896800000895d */ /* 0x004fea0003900000 */
[----:B------:R-:W2:Y:S02]  /*9d50*/  @!P0 SYNCS.PHASECHK.TRANS64 P0, [R0+URZ+0xa0], R3 ;  /* 0x0000a003000085a7 */ /* 0x000ea400080010ff */
[----:B--2---:R-:W-:Y:S05]  /*9d60*/  @!P0 BRA `(.L_x_152) ;  /* 0xfffffffc00f08947 */ /* 0x004fea000383ffff */
[----:B------:R-:W-:Y:S05]  /*9d70*/  BRA `(.L_x_52) ;  /* 0xffffff9400147947 */ /* 0x000fea000383ffff */
.L_x_60:
[----:B-1----:R1:W2:Y:S02]  /*9d80*/  SYNCS.PHASECHK.TRANS64.TRYWAIT P1, [R0+URZ+0x90], R5 ;  /* 0x00009005000075a7 */ /* 0x0022a400080211ff */
[----:B--2---:R-:W-:Y:S05]  /*9d90*/  @!P1 NANOSLEEP.SYNCS 0x989680 ;  /* 0x009896800000995d */ /* 0x004fea0003900000 */
[----:B------:R-:W2:Y:S02]  /*9da0*/  @!P1 SYNCS.PHASECHK.TRANS64 P1, [R0+URZ+0x90], R5 ;  /* 0x00009005000095a7 */ /* 0x000ea400080210ff */
[----:B--2---:R-:W-:Y:S05]  /*9db0*/  @!P1 BRA `(.L_x_60) ;  /* 0xfffffffc00f09947 */ /* 0x004fea000383ffff */
[----:B------:R-:W-:Y:S05]  /*9dc0*/  BRA `(.L_x_153) ;  /* 0xffffff98008c7947 */ /* 0x000fea000383ffff */
.L_x_61:
[----:B------:R-:W-:-:S07]  /*9dd0*/  MOV R3, UR31 ;  /* 0x0000001f00037c02 */ /* 0x000fce0008000f00 */
.L_x_154:
[----:B-1----:R1:W2:Y:S02]  /*9de0*/  SYNCS.PHASECHK.TRANS64.TRYWAIT P0, [R3+URZ+0xd0], R0 ;  /* 0x0000d000030075a7 */ /* 0x0022a400080011ff */
[----:B--2---:R-:W-:Y:S05]  /*9df0*/  @!P0 NANOSLEEP.SYNCS 0x989680 ;  /* 0x009896800000895d */ /* 0x004fea0003900000 */
[----:B------:R-:W2:Y:S02]  /*9e00*/  @!P0 SYNCS.PHASECHK.TRANS64 P0, [R3+URZ+0xd0], R0 ;  /* 0x0000d000030085a7 */ /* 0x000ea400080010ff */
[----:B--2---:R-:W-:Y:S05]  /*9e10*/  @!P0 BRA `(.L_x_154) ;  /* 0xfffffffc00f08947 */ /* 0x004fea000383ffff */
[----:B------:R-:W-:Y:S05]  /*9e20*/  BRA `(.L_x_155) ;  /* 0xffffff9800dc7947 */ /* 0x000fea000383ffff */
.L_x_64:
[----:B------:R-:W-:Y:S07]  /*9e30*/  MOV R0, UR5 ;  /* 0x0000000500007c02 */ /* 0x000fee0008000f00 */
.L_x_156:
[----:B-1----:R1:W2:Y:S02]  /*9e40*/  SYNCS.PHASECHK.TRANS64.TRYWAIT P0, [R0+URZ], R3 ;  /* 0x00000003000075a7 */ /* 0x0022a400080011ff */
[----:B--2---:R-:W-:Y:S05]  /*9e50*/  @!P0 NANOSLEEP.SYNCS 0x989680 ;  /* 0x009896800000895d */ /* 0x004fea0003900000 */
[----:B------:R-:W2:Y:S02]  /*9e60*/  @!P0 SYNCS.PHASECHK.TRANS64 P0, [R0+URZ], R3 ;  /* 0x00000003000085a7 */ /* 0x000ea400080010ff */
[----:B--2---:R-:W-:Y:S05]  /*9e70*/  @!P0 BRA `(.L_x_156) ;  /* 0xfffffffc00f08947 */ /* 0x004fea000383ffff */
[----:B------:R-:W-:Y:S05]  /*9e80*/  BRA `(.L_x_63) ;  /* 0xffffff9800f87947 */ /* 0x000fea000383ffff */
.L_x_67:
[----:B------:R-:W-:-:S07]  /*9e90*/  MOV R0, UR4 ;  /* 0x0000000400007c02 */ /* 0x000fce0008000f00 */
.L_x_157:
[----:B--2---:R2:W4:Y:S02]  /*9ea0*/  SYNCS.PHASECHK.TRANS64.TRYWAIT P0, [R0+URZ], R3 ;  /* 0x00000003000075a7 */ /* 0x00452400080011ff */
[----:B----4-:R-:W-:Y:S05]  /*9eb0*/  @!P0 NANOSLEEP.SYNCS 0x989680 ;  /* 0x009896800000895d */ /* 0x010fea0003900000 */
[----:B------:R-:W4:Y:S02]  /*9ec0*/  @!P0 SYNCS.PHASECHK.TRANS64 P0, [R0+URZ], R3 ;  /* 0x00000003000085a7 */ /* 0x000f2400080010ff */
[----:B----4-:R-:W-:Y:S05]  /*9ed0*/  @!P0 BRA `(.L_x_157) ;  /* 0xfffffffc00f08947 */ /* 0x010fea000383ffff */
[----:B------:R-:W-:Y:S05]  /*9ee0*/  BRA `(.L_x_158) ;  /* 0xffffff9c00d47947 */ /* 0x000fea000383ffff */
.L_x_68:
[----:B------:R-:W-:-:S07]  /*9ef0*/  MOV R0, UR5 ;  /* 0x0000000500007c02 */ /* 0x000fce0008000f00 */
.L_x_159:
[----:B-1----:R1:W2:Y:S02]  /*9f00*/  SYNCS.PHASECHK.TRANS64.TRYWAIT P0, [R0+URZ], R3 ;  /* 0x00000003000075a7 */ /* 0x0022a400080011ff */
[----:B--2---:R-:W-:Y:S05]  /*9f10*/  @!P0 NANOSLEEP.SYNCS 0x989680 ;  /* 0x009896800000895d */ /* 0x004fea0003900000 */
[----:B------:R-:W2:Y:S02]  /*9f20*/  @!P0 SYNCS.PHASECHK.TRANS64 P0, [R0+URZ], R3 ;  /* 0x00000003000085a7 */ /* 0x000ea400080010ff */
[----:B--2---:R-:W-:Y:S05]  /*9f30*/  @!P0 BRA `(.L_x_159) ;  /* 0xfffffffc00f08947 */ /* 0x004fea000383ffff */
[----:B------:R-:W-:Y:S05]  /*9f40*/  BRA `(.L_x_160) ;  /* 0xffffff9c00e07947 */ /* 0x000fea000383ffff */
.L_x_69:
[----:B------:R-:W-:-:S07]  /*9f50*/  MOV R0, UR5 ;  /* 0x0000000500007c02 */ /* 0x000fce0008000f00 */
.L_x_161:
[----:B-1----:R1:W2:Y:S02]  /*9f60*/  SYNCS.PHASECHK.TRANS64.TRYWAIT P0, [R0+URZ], R3 ;  /* 0x00000003000075a7 */ /* 0x0022a400080011ff */
[----:B--2---:R-:W-:Y:S05]  /*9f70*/  @!P0 NANOSLEEP.SYNCS 0x989680 ;  /* 0x009896800000895d */ /* 0x004fea0003900000 */
[----:B------:R-:W2:Y:S02]  /*9f80*/  @!P0 SYNCS.PHASECHK.TRANS64 P0, [R0+URZ], R3 ;  /* 0x00000003000085a7 */ /* 0x000ea400080010ff */
[----:B--2---:R-:W-:Y:S05]  /*9f90*/  @!P0 BRA `(.L_x_161) ;  /* 0xfffffffc00f08947 */ /* 0x004fea000383ffff */
[----:B------:R-:W-:Y:S05]  /*9fa0*/  BRA `(.L_x_162) ;  /* 0xffffff9c00ec7947 */ /* 0x000fea000383ffff */
.L_x_70:
[----:B------:R-:W-:-:S07]  /*9fb0*/  MOV R0, UR4 ;  /* 0x0000000400007c02 */ /* 0x000fce0008000f00 */
.L_x_163:
[----:B-1----:R1:W2:Y:S02]  /*9fc0*/  SYNCS.PHASECHK.TRANS64.TRYWAIT P0, [R0+URZ], R3 ;  /* 0x00000003000075a7 */ /* 0x0022a400080011ff */
[----:B--2---:R-:W-:Y:S05]  /*9fd0*/  @!P0 NANOSLEEP.SYNCS 0x989680 ;  /* 0x009896800000895d */ /* 0x004fea0003900000 */
[----:B------:R-:W2:Y:S02]  /*9fe0*/  @!P0 SYNCS.PHASECHK.TRANS64 P0, [R0+URZ], R3 ;  /* 0x00000003000085a7 */ /* 0x000ea400080010ff */
[----:B--2---:R-:W-:Y:S05]  /*9ff0*/  @!P0 BRA `(.L_x_163) ;  /* 0xfffffffc00f08947 */ /* 0x004fea000383ffff */
[----:B------:R-:W-:Y:S05]  /*a000*/  BRA `(.L_x_164) ;  /* 0xffffff9c00f87947 */ /* 0x000fea000383ffff */
.L_x_75:
[----:B--2---:R2:W3:Y:S02]  /*a010*/  SYNCS.PHASECHK.TRANS64.TRYWAIT P0, [R12+URZ+0x90], R9 ;  /* 0x000090090c0075a7 */ /* 0x0044e400080011ff */
[----:B---3--:R-:W-:Y:S05]  /*a020*/  @!P0 NANOSLEEP.SYNCS 0x989680 ;  /* 0x009896800000895d */ /* 0x008fea0003900000 */
[----:B------:R-:W3:Y:S02]  /*a030*/  @!P0 SYNCS.PHASECHK.TRANS64 P0, [R12+URZ+0x90], R9 ;  /* 0x000090090c0085a7 */ /* 0x000ee400080010ff */
[----:B---3--:R-:W-:Y:S05]  /*a040*/  @!P0 BRA `(.L_x_75) ;  /* 0xfffffffc00f08947 */ /* 0x008fea000383ffff */
[----:B------:R-:W-:Y:S05]  /*a050*/  BRA `(.L_x_165) ;  /* 0xffffffa400287947 */ /* 0x000fea000383ffff */
.L_x_78:
[----:B------:R-:W-:Y:S07]  /*a060*/  MOV R0, UR21 ;  /* 0x0000001500007c02 */ /* 0x000fee0008000f00 */
.L_x_166:
[----:B--2---:R2:W3:Y:S02]  /*a070*/  SYNCS.PHASECHK.TRANS64.TRYWAIT P2, [R0+URZ+0x88], R11 ;  /* 0x0000880b000075a7 */ /* 0x0044e400080411ff */
[----:B---3--:R-:W-:Y:S05]  /*a080*/  @!P2 NANOSLEEP.SYNCS 0x989680 ;  /* 0x009896800000a95d */ /* 0x008fea0003900000 */
[----:B------:R-:W3:Y:S02]  /*a090*/  @!P2 SYNCS.PHASECHK.TRANS64 P2, [R0+URZ+0x88], R11 ;  /* 0x0000880b0000a5a7 */ /* 0x000ee400080410ff */
[----:B---3--:R-:W-:Y:S05]  /*a0a0*/  @!P2 BRA `(.L_x_166) ;  /* 0xfffffffc00f0a947 */ /* 0x008fea000383ffff */
[----:B------:R-:W-:Y:S05]  /*a0b0*/  BRA `(.L_x_77) ;  /* 0xffffffa800907947 */ /* 0x000fea000383ffff */
.L_x_81:
[----:B--2---:R-:W-:Y:S07]  /*a0c0*/  MOV R0, UR21 ;  /* 0x0000001500007c02 */ /* 0x004fee0008000f00 */
.L_x_167:
[----:B--2---:R2:W3:Y:S02]  /*a0d0*/  SYNCS.PHASECHK.TRANS64.TRYWAIT P0, [R0+URZ+0x60], R9 ;  /* 0x00006009000075a7 */ /* 0x0044e400080011ff */
[----:B---3--:R-:W-:Y:S05]  /*a0e0*/  @!P0 NANOSLEEP.SYNCS 0x989680 ;  /* 0x009896800000895d */ /* 0x008fea0003900000 */
[----:B------:R-:W3:Y:S02]  /*a0f0*/  @!P0 SYNCS.PHASECHK.TRANS64 P0, [R0+URZ+0x60], R9 ;  /* 0x00006009000085a7 */ /* 0x000ee400080010ff */
[----:B---3--:R-:W-:Y:S05]  /*a100*/  @!P0 BRA `(.L_x_167) ;  /* 0xfffffffc00f08947 */ /* 0x008fea000383ffff */
[----:B------:R-:W-:Y:S05]  /*a110*/  BRA `(.L_x_168) ;  /* 0xffffffa800ec7947 */ /* 0x000fea000383ffff */
.L_x_82:
[----:B------:R-:W-:Y:S07]  /*a120*/  MOV R0, UR21 ;  /* 0x0000001500007c02 */ /* 0x000fee0008000f00 */
.L_x_169:
[----:B--2---:R2:W3:Y:S02]  /*a130*/  SYNCS.PHASECHK.TRANS64.TRYWAIT P0, [R0+URZ+0x68], R9 ;  /* 0x00006809000075a7 */ /* 0x0044e400080011ff */
[----:B---3--:R-:W-:Y:S05]  /*a140*/  @!P0 NANOSLEEP.SYNCS 0x989680 ;  /* 0x009896800000895d */ /* 0x008fea0003900000 */
[----:B------:R-:W3:Y:S02]  /*a150*/  @!P0 SYNCS.PHASECHK.TRANS64 P0, [R0+URZ+0x68], R9 ;  /* 0x00006809000085a7 */ /* 0x000ee400080010ff */
[----:B---3--:R-:W-:Y:S05]  /*a160*/  @!P0 BRA `(.L_x_169) ;  /* 0xfffffffc00f08947 */ /* 0x008fea000383ffff */
[----:B------:R-:W-:Y:S05]  /*a170*/  BRA `(.L_x_170) ;  /* 0xffffffac00247947 */ /* 0x000fea000383ffff */
.L_x_83:
[----:B------:R-:W-:Y:S07]  /*a180*/  MOV R0, UR21 ;  /* 0x0000001500007c02 */ /* 0x000fee0008000f00 */
.L_x_171:
[----:B--2---:R2:W3:Y:S02]  /*a190*/  SYNCS.PHASECHK.TRANS64.TRYWAIT P0, [R0+URZ+0x70], R9 ;  /* 0x00007009000075a7 */ /* 0x0044e400080011ff */
[----:B---3--:R-:W-:Y:S05]  /*a1a0*/  @!P0 NANOSLEEP.SYNCS 0x989680 ;  /* 0x009896800000895d */ /* 0x008fea0003900000 */
[----:B------:R-:W3:Y:S02]  /*a1b0*/  @!P0 SYNCS.PHASECHK.TRANS64 P0, [R0+URZ+0x70], R9 ;  /* 0x00007009000085a7 */ /* 0x000ee400080010ff */
[----:B---3--:R-:W-:Y:S05]  /*a1c0*/  @!P0 BRA `(.L_x_171) ;  /* 0xfffffffc00f08947 */ /* 0x008fea000383ffff */
[----:B------:R-:W-:Y:S05]  /*a1d0*/  BRA `(.L_x_172) ;  /* 0xffffffac00687947 */ /* 0x000fea000383ffff */
.L_x_84:
[----:B------:R-:W-:Y:S07]  /*a1e0*/  MOV R0, UR21 ;  /* 0x0000001500007c02 */ /* 0x000fee0008000f00 */
.L_x_173:
[----:B--2---:R2:W3:Y:S02]  /*a1f0*/  SYNCS.PHASECHK.TRANS64.TRYWAIT P0, [R0+URZ+0x78], R9 ;  /* 0x00007809000075a7 */ /* 0x0044e400080011ff */
[----:B---3--:R-:W-:Y:S05]  /*a200*/  @!P0 NANOSLEEP.SYNCS 0x989680 ;  /* 0x009896800000895d */ /* 0x008fea0003900000 */
[----:B------:R-:W3:Y:S02]  /*a210*/  @!P0 SYNCS.PHASECHK.TRANS64 P0, [R0+URZ+0x78], R9 ;  /* 0x00007809000085a7 */ /* 0x000ee400080010ff */
[----:B---3--:R-:W-:Y:S05]  /*a220*/  @!P0 BRA `(.L_x_173) ;  /* 0xfffffffc00f08947 */ /* 0x008fea000383ffff */
[----:B------:R-:W-:Y:S05]  /*a230*/  BRA `(.L_x_174) ;  /* 0xffffffac00a87947 */ /* 0x000fea000383ffff */
.L_x_86:
[----:B------:R-:W-:-:S07]  /*a240*/  MOV R0, UR21 ;  /* 0x0000001500007c02 */ /* 0x000fce0008000f00 */
.L_x_175:
[----:B---3--:R3:W4:Y:S02]  /*a250*/  SYNCS.PHASECHK.TRANS64.TRYWAIT P0, [R0+URZ+0x60], R3 ;  /* 0x00006003000075a7 */ /* 0x00872400080011ff */
[----:B----4-:R-:W-:Y:S05]  /*a260*/  @!P0 NANOSLEEP.SYNCS 0x989680 ;  /* 0x009896800000895d */ /* 0x010fea0003900000 */
[----:B------:R-:W4:Y:S02]  /*a270*/  @!P0 SYNCS.PHASECHK.TRANS64 P0, [R0+URZ+0x60], R3 ;  /* 0x00006003000085a7 */ /* 0x000f2400080010ff */
[----:B----4-:R-:W-:Y:S05]  /*a280*/  @!P0 BRA `(.L_x_175) ;  /* 0xfffffffc00f08947 */ /* 0x010fea000383ffff */
[----:B------:R-:W-:Y:S05]  /*a290*/  BRA `(.L_x_176) ;  /* 0xffffffb000207947 */ /* 0x000fea000383ffff */
.L_x_87:
[----:B---3--:R-:W-:-:S07]  /*a2a0*/  MOV R0, UR21 ;  /* 0x0000001500007c02 */ /* 0x008fce0008000f00 */
.L_x_177:
[----:B---3--:R3:W4:Y:S02]  /*a2b0*/  SYNCS.PHASECHK.TRANS64.TRYWAIT P0, [R0+URZ+0x68], R3 ;  /* 0x00006803000075a7 */ /* 0x00872400080011ff */
[----:B----4-:R-:W-:Y:S05]  /*a2c0*/  @!P0 NANOSLEEP.SYNCS 0x989680 ;  /* 0x009896800000895d */ /* 0x010fea0003900000 */
[----:B------:R-:W4:Y:S02]  /*a2d0*/  @!P0 SYNCS.PHASECHK.TRANS64 P0, [R0+URZ+0x68], R3 ;  /* 0x00006803000085a7 */ /* 0x000f2400080010ff */
[----:B----4-:R-:W-:Y:S05]  /*a2e0*/  @!P0 BRA `(.L_x_177) ;  /* 0xfffffffc00f08947 */ /* 0x010fea000383ffff */
[----:B------:R-:W-:Y:S05]  /*a2f0*/  BRA `(.L_x_178) ;  /* 0xffffffb000107947 */ /* 0x000fea000383ffff */
.L_x_88:
[----:B---3--:R-:W-:-:S07]  /*a300*/  MOV R0, UR21 ;  /* 0x0000001500007c02 */ /* 0x008fce0008000f00 */
.L_x_179:
[----:B---3--:R3:W4:Y:S02]  /*a310*/  SYNCS.PHASECHK.TRANS64.TRYWAIT P0, [R0+URZ+0x70], R3 ;  /* 0x00007003000075a7 */ /* 0x00872400080011ff */
[----:B----4-:R-:W-:Y:S05]  /*a320*/  @!P0 NANOSLEEP.SYNCS 0x989680 ;  /* 0x009896800000895d */ /* 0x010fea0003900000 */
[----:B------:R-:W4:Y:S02]  /*a330*/  @!P0 SYNCS.PHASECHK.TRANS64 P0, [R0+URZ+0x70], R3 ;  /* 0x00007003000085a7 */ /* 0x000f2400080010ff */
[----:B----4-:R-:W-:Y:S05]  /*a340*/  @!P0 BRA `(.L_x_179) ;  /* 0xfffffffc00f08947 */ /* 0x010fea000383ffff */
[----:B------:R-:W-:Y:S05]  /*a350*/  BRA `(.L_x_180) ;  /* 0xffffffb000007947 */ /* 0x000fea000383ffff */
.L_x_90:
[----:B--2---:R2:W3:Y:S02]  /*a360*/  SYNCS.PHASECHK.TRANS64.TRYWAIT P0, [R3+URZ+0x90], R0 ;  /* 0x00009000030075a7 */ /* 0x0044e400080011ff */
[----:B---3--:R-:W-:Y:S05]  /*a370*/  @!P0 NANOSLEEP.SYNCS 0x989680 ;  /* 0x009896800000895d */ /* 0x008fea0003900000 */
[----:B------:R-:W3:Y:S02]  /*a380*/  @!P0 SYNCS.PHASECHK.TRANS64 P0, [R3+URZ+0x90], R0 ;  /* 0x00009000030085a7 */ /* 0x000ee400080010ff */
[----:B---3--:R-:W-:Y:S05]  /*a390*/  @!P0 BRA `(.L_x_90) ;  /* 0xfffffffc00f08947 */ /* 0x008fea000383ffff */
[----:B------:R-:W-:Y:S05]  /*a3a0*/  BRA `(.L_x_181) ;  /* 0xffffffb000d47947 */ /* 0x000fea000383ffff */
.L_x_101:
[----:B-1----:R-:W-:Y:S04]  /*a3b0*/  MOV R0, UR44 ;  /* 0x0000002c00007c02 */ /* 0x002fe80008000f00 */
[----:B------:R1:W2:Y:S03]  /*a3c0*/  SYNCS.PHASECHK.TRANS64.TRYWAIT P0, [R0+URZ+0x40], R3 ;  /* 0x00004003000075a7 */ /* 0x0002a600080011ff */
[----:B--2---:R-:W-:Y:S05]  /*a3d0*/  @!P0 NANOSLEEP.SYNCS 0x989680 ;  /* 0x009896800000895d */ /* 0x004fea0003900000 */
[----:B------:R-:W2:Y:S02]  /*a3e0*/  @!P0 SYNCS.PHASECHK.TRANS64 P0, [R0+URZ+0x40], R3 ;  /* 0x00004003000085a7 */ /* 0x000ea400080010ff */
[----:B--2---:R-:W-:Y:S05]  /*a3f0*/  @!P0 BRA `(.L_x_101) ;  /* 0xfffffffc00ec8947 */ /* 0x004fea000383ffff */
[----:B------:R-:W-:Y:S05]  /*a400*/  BRA `(.L_x_100) ;  /* 0xffffffc000587947 */ /* 0x000fea000383ffff */
.L_x_103:
[----:B-1----:R1:W3:Y:S02]  /*a410*/  SYNCS.PHASECHK.TRANS64.TRYWAIT P1, [R101+URZ+0xb0], R2 ;  /* 0x0000b002650075a7 */ /* 0x0022e400080211ff */
[----:B---3--:R-:W-:Y:S05]  /*a420*/  @!P1 NANOSLEEP.SYNCS 0x989680 ;  /* 0x009896800000995d */ /* 0x008fea0003900000 */
[----:B------:R-:W3:Y:S02]  /*a430*/  @!P1 SYNCS.PHASECHK.TRANS64 P1, [R101+URZ+0xb0], R2 ;  /* 0x0000b002650095a7 */ /* 0x000ee400080210ff */
[----:B---3--:R-:W-:Y:S05]  /*a440*/  @!P1 BRA `(.L_x_103) ;  /* 0xfffffffc00f09947 */ /* 0x008fea000383ffff */
[----:B------:R-:W-:Y:S05]  /*a450*/  BRA `(.L_x_102) ;  /* 0xffffffc000847947 */ /* 0x000fea000383ffff */
.L_x_112:
[----:B--2---:R2:W3:Y:S02]  /*a460*/  SYNCS.PHASECHK.TRANS64.TRYWAIT P0, [R3+URZ+0x40], R0 ;  /* 0x00004000030075a7 */ /* 0x0044e400080011ff */
[----:B---3--:R-:W-:Y:S05]  /*a470*/  @!P0 NANOSLEEP.SYNCS 0x989680 ;  /* 0x009896800000895d */ /* 0x008fea0003900000 */
[----:B------:R-:W3:Y:S02]  /*a480*/  @!P0 SYNCS.PHASECHK.TRANS64 P0, [R3+URZ+0x40], R0 ;  /* 0x00004000030085a7 */ /* 0x000ee400080010ff */
[----:B---3--:R-:W-:Y:S05]  /*a490*/  @!P0 BRA `(.L_x_112) ;  /* 0xfffffffc00f08947 */ /* 0x008fea000383ffff */
[----:B------:R-:W-:Y:S05]  /*a4a0*/  BRA `(.L_x_111) ;  /* 0xffffffcc00687947 */ /* 0x000fea000383ffff */
.L_x_120:
[----:B-1----:R1:W2:Y:S02]  /*a4b0*/  SYNCS.PHASECHK.TRANS64.TRYWAIT P0, [R109+URZ+0x40], R4 ;  /* 0x000040046d0075a7 */ /* 0x0022a400080011ff */
[----:B--2---:R-:W-:Y:S05]  /*a4c0*/  @!P0 NANOSLEEP.SYNCS 0x989680 ;  /* 0x009896800000895d */ /* 0x004fea0003900000 */
[----:B------:R-:W2:Y:S02]  /*a4d0*/  @!P0 SYNCS.PHASECHK.TRANS64 P0, [R109+URZ+0x40], R4 ;  /* 0x000040046d0085a7 */ /* 0x000ea400080010ff */
[----:B--2---:R-:W-:Y:S05]  /*a4e0*/  @!P0 BRA `(.L_x_120) ;  /* 0xfffffffc00f08947 */ /* 0x004fea000383ffff */
[----:B------:R-:W-:Y:S05]  /*a4f0*/  BRA `(.L_x_119) ;  /* 0xffffffd8006c7947 */ /* 0x000fea000383ffff */
.L_x_128:
[----:B-1----:R1:W3:Y:S02]  /*a500*/  SYNCS.PHASECHK.TRANS64.TRYWAIT P0, [R110+URZ+0x40], R3 ;  /* 0x000040036e0075a7 */ /* 0x0022e400080011ff */
[----:B---3--:R-:W-:Y:S05]  /*a510*/  @!P0 NANOSLEEP.SYNCS 0x989680 ;  /* 0x009896800000895d */ /* 0x008fea0003900000 */
[----:B------:R-:W3:Y:S02]  /*a520*/  @!P0 SYNCS.PHASECHK.TRANS64 P0, [R110+URZ+0x40], R3 ;  /* 0x000040036e0085a7 */ /* 0x000ee400080010ff */
[----:B---3--:R-:W-:Y:S05]  /*a530*/  @!P0 BRA `(.L_x_128) ;  /* 0xfffffffc00f08947 */ /* 0x008fea000383ffff */
[----:B------:R-:W-:Y:S05]  /*a540*/  BRA `(.L_x_127) ;  /* 0xffffffe4006c7947 */ /* 0x000fea000383ffff */
        .weak           $__internal_0_$__cuda_sm10x_tcgen05_guardrail_trap_col_being_dealloced_not_returned_by_alloc
        .type           $__internal_0_$__cuda_sm10x_tcgen05_guardrail_trap_col_being_dealloced_not_returned_by_alloc,@function
        .size           $__internal_0_$__cuda_sm10x_tcgen05_guardrail_trap_col_being_dealloced_not_returned_by_alloc,($__internal_1_$__cuda_sm10x_tcgen05_guardrail_trap_phase_invalid_during_alloc - $__internal_0_$__cuda_sm10x_tcgen05_guardrail_trap_col_being_dealloced_not_returned_by_alloc)
$__internal_0_$__cuda_sm10x_tcgen05_guardrail_trap_col_being_dealloced_not_returned_by_alloc:
[----:B------:R-:W-:Y:S05]  /*a550*/  BPT.TRAP 0x1 ;  /* 0x000000040000795c */ /* 0x000fea0000300000 */
[----:B------:R-:W-:-:S04]  /*a560*/  HFMA2 R3, -RZ, RZ, 0, 0 ;  /* 0x00000000ff037431 */ /* 0x000fc800000001ff */
[----:B------:R-:W-:Y:S05]  /*a570*/  RET.REL.NODEC R2 `(_ZN7cutlass13device_kernelINS_4gemm6kernel13GemmUniversalIN4cute5tupleIJiiiiEEENS1_10collective13CollectiveMmaINS1_35MainloopSm100TmaUmmaWarpSpecializedILi4ELi2ELi4ENS5_IJNS4_1CILi4EEESB_NSA_ILi1EEEEEEEENS5_IJNSA_ILi64EEENSA_ILi256EEESF_EEENS_6half_tENS5_IJlSC_lEEESI_SJ_NS4_8TiledMMAINS4_8MMA_AtomIJNS4_20SM100_MMA_F16BF16_SSISI_SI_fLi64ELi256ELNS4_4UMMA5MajorE0ELSO_0ELNSN_7ScaleInE0ELSP_0EEEEEENS4_6LayoutINS5_IJSC_SC_SC_EEENS5_IJNSA_ILi0EEESU_SU_EEEEENS5_IJNS4_10UnderscoreESX_SX_EEEEENS4_23SM90_TMA_LOAD_MULTICASTENS4_14ComposedLayoutINS4_7SwizzleILi3ELi4ELi3EEENS4_18smem_ptr_flag_bitsILi16EEENSS_INS5_IJNSA_ILi8EEESF_EEENS5_IJSF_SC_EEEEEEEvNS4_8identityES10_S1A_vS1B_EENS_8epilogue10collective18CollectiveEpilogueINS1D_23Sm100TmaWarpSpecializedILi4ELi2ELi32ELb1ELb0EEEJSH_NS5_IJNSS_ISF_SC_EES1I_EEESI_SJ_SI_SJ_NS1D_6fusion15FusionCallbacksIS1H_NS1K_17LinearCombinationISI_fSI_fLNS_15FloatRoundStyleE2EEESH_S1J_JEEENS4_5SM1004TMEM4LOAD26SM100_TMEM_LOAD_16dp256b8xENS4_13SM90_TMA_LOADES1A_NS4_17SM75_U32x4_LDSM_NENS4_14SM90_TMA_STOREES1A_NS4_17SM90_U32x4_STSM_NENS4_39AutoVectorizingCopyWithAssumedAlignmentILi128EEEEEEvvEEEEvNT_6ParamsE) ;  /* 0xffffff5802a07950 */ /* 0x000fea0003c3ffff */
        .weak           $__internal_1_$__cuda_sm10x_tcgen05_guardrail_trap_phase_invalid_during_alloc
        .type           $__internal_1_$__cuda_sm10x_tcgen05_guardrail_trap_phase_invalid_during_alloc,@function
        .size           $__internal_1_$__cuda_sm10x_tcgen05_guardrail_trap_phase_invalid_during_alloc,($__internal_2_$__cuda_sm10x_tcgen05_guardrail_trap_unallocated_columns_being_dealloced - $__internal_1_$__cuda_sm10x_tcgen05_guardrail_trap_phase_invalid_during_alloc)
$__internal_1_$__cuda_sm10x_tcgen05_guardrail_trap_phase_invalid_during_alloc:
[----:B------:R-:W-:Y:S05]  /*a580*/  BPT.TRAP 0x1 ;  /* 0x000000040000795c */ /* 0x000fea0000300000 */
[----:B------:R-:W-:-:S04]  /*a590*/  MOV R5, 0x0 ;  /* 0x0000000000057802 */ /* 0x000fc80000000f00 */
[----:B------:R-:W-:Y:S05]  /*a5a0*/  RET.REL.NODEC R4 `(_ZN7cutlass13device_kernelINS_4gemm6kernel13GemmUniversalIN4cute5tupleIJiiiiEEENS1_10collective13CollectiveMmaINS1_35MainloopSm100TmaUmmaWarpSpecializedILi4ELi2ELi4ENS5_IJNS4_1CILi4EEESB_NSA_ILi1EEEEEEEENS5_IJNSA_ILi64EEENSA_ILi256EEESF_EEENS_6half_tENS5_IJlSC_lEEESI_SJ_NS4_8TiledMMAINS4_8MMA_AtomIJNS4_20SM100_MMA_F16BF16_SSISI_SI_fLi64ELi256ELNS4_4UMMA5MajorE0ELSO_0ELNSN_7ScaleInE0ELSP_0EEEEEENS4_6LayoutINS5_IJSC_SC_SC_EEENS5_IJNSA_ILi0EEESU_SU_EEEEENS5_IJNS4_10UnderscoreESX_SX_EEEEENS4_23SM90_TMA_LOAD_MULTICASTENS4_14ComposedLayoutINS4_7SwizzleILi3ELi4ELi3EEENS4_18smem_ptr_flag_bitsILi16EEENSS_INS5_IJNSA_ILi8EEESF_EEENS5_IJSF_SC_EEEEEEEvNS4_8identityES10_S1A_vS1B_EENS_8epilogue10collective18CollectiveEpilogueINS1D_23Sm100TmaWarpSpecializedILi4ELi2ELi32ELb1ELb0EEEJSH_NS5_IJNSS_ISF_SC_EES1I_EEESI_SJ_SI_SJ_NS1D_6fusion15FusionCallbacksIS1H_NS1K_17LinearCombinationISI_fSI_fLNS_15FloatRoundStyleE2EEESH_S1J_JEEENS4_5SM1004TMEM4LOAD26SM100_TMEM_LOAD_16dp256b8xENS4_13SM90_TMA_LOADES1A_NS4_17SM75_U32x4_LDSM_NENS4_14SM90_TMA_STOREES1A_NS4_17SM90_U32x4_STSM_NENS4_39AutoVectorizingCopyWithAssumedAlignmentILi128EEEEEEvvEEEEvNT_6ParamsE) ;  /* 0xffffff5804947950 */ /* 0x000fea0003c3ffff */
        .weak           $__internal_2_$__cuda_sm10x_tcgen05_guardrail_trap_unallocated_columns_being_dealloced
        .type           $__internal_2_$__cuda_sm10x_tcgen05_guardrail_trap_unallocated_columns_being_dealloced,@function
        .size           $__internal_2_$__cuda_sm10x_tcgen05_guardrail_trap_unallocated_columns_being_dealloced,(.L_x_183 - $__internal_2_$__cuda_sm10x_tcgen05_guardrail_trap_unallocated_columns_being_dealloced)
$__internal_2_$__cuda_sm10x_tcgen05_guardrail_trap_unallocated_columns_being_dealloced:
[----:B------:R-:W-:Y:S05]  /*a5b0*/  BPT.TRAP 0x1 ;  /* 0x000000040000795c */ /* 0x000fea0000300000 */
[----:B------:R-:W-:-:S04]  /*a5c0*/  HFMA2 R3, -RZ, RZ, 0, 0 ;  /* 0x00000000ff037431 */ /* 0x000fc800000001ff */
[----:B------:R-:W-:Y:S05]  /*a5d0*/  RET.REL.NODEC R2 `(_ZN7cutlass13device_kernelINS_4gemm6kernel13GemmUniversalIN4cute5tupleIJiiiiEEENS1_10collective13CollectiveMmaINS1_35MainloopSm100TmaUmmaWarpSpecializedILi4ELi2ELi4ENS5_IJNS4_1CILi4EEESB_NSA_ILi1EEEEEEEENS5_IJNSA_ILi64EEENSA_ILi256EEESF_EEENS_6half_tENS5_IJlSC_lEEESI_SJ_NS4_8TiledMMAINS4_8MMA_AtomIJNS4_20SM100_MMA_F16BF16_SSISI_SI_fLi64ELi256ELNS4_4UMMA5MajorE0ELSO_0ELNSN_7ScaleInE0ELSP_0EEEEEENS4_6LayoutINS5_IJSC_SC_SC_EEENS5_IJNSA_ILi0EEESU_SU_EEEEENS5_IJNS4_10UnderscoreESX_SX_EEEEENS4_23SM90_TMA_LOAD_MULTICASTENS4_14ComposedLayoutINS4_7SwizzleILi3ELi4ELi3EEENS4_18smem_ptr_flag_bitsILi16EEENSS_INS5_IJNSA_ILi8EEESF_EEENS5_IJSF_SC_EEEEEEEvNS4_8identityES10_S1A_vS1B_EENS_8epilogue10collective18CollectiveEpilogueINS1D_23Sm100TmaWarpSpecializedILi4ELi2ELi32ELb1ELb0EEEJSH_NS5_IJNSS_ISF_SC_EES1I_EEESI_SJ_SI_SJ_NS1D_6fusion15FusionCallbacksIS1H_NS1K_17LinearCombinationISI_fSI_fLNS_15FloatRoundStyleE2EEESH_S1J_JEEENS4_5SM1004TMEM4LOAD26SM100_TMEM_LOAD_16dp256b8xENS4_13SM90_TMA_LOADES1A_NS4_17SM75_U32x4_LDSM_NENS4_14SM90_TMA_STOREES1A_NS4_17SM90_U32x4_STSM_NENS4_39AutoVectorizingCopyWithAssumedAlignmentILi128EEEEEEvvEEEEvNT_6ParamsE) ;  /* 0xffffff5802887950 */ /* 0x000fea0003c3ffff */
.L_x_182:
[----:B------:R-:W-:-:S00]  /*a5e0*/  BRA `(.L_x_182) ;  /* 0xfffffffc00fc7947 */ /* 0x000fc0000383ffff */
[----:B------:R-:W-:-:S00]  /*a5f0*/  NOP ;  /* 0x0000000000007918 */ /* 0x000fc00000000000 */
        /* <DEDUP_REMOVED lines=8> */
.L_x_183:


//--------------------- .nv.global.init           --------------------------
	.section	.nv.global.init,"aw",@progbits
.nv.global.init:
	.type		$str$27,@object
	.size		$str$27,($str$28 - $str$27)
$str$27:
        /*0000*/ 	.byte	0x28, 0x61, 0x64, 0x64, 0x72, 0x65, 0x73, 0x73, 0x20, 0x26, 0x20, 0x6d, 0x61, 0x73, 0x6b, 0x29
        /*0010*/ 	.byte	0x20, 0x3d, 0x3d, 0x20, 0x30, 0x00
	.type		$str$28,@object
	.size		$str$28,($str$26 - $str$28)
$str$28:
        /*0016*/ 	.byte	0x2f, 0x74, 0x6d, 0x70, 0x2f, 0x63, 0x75, 0x74, 0x6c, 0x61, 0x73, 0x73, 0x5f, 0x73, 0x77, 0x65
        /*0026*/ 	.byte	0x65, 0x70, 0x5f, 0x73, 0x72, 0x63, 0x2f, 0x69, 0x6e, 0x63, 0x6c, 0x75, 0x64, 0x65, 0x2f, 0x63
        /*0036*/ 	.byte	0x75, 0x74, 0x65, 0x2f, 0x70, 0x6f, 0x69, 0x6e, 0x74, 0x65, 0x72, 0x5f, 0x66, 0x6c, 0x61, 0x67
        /*0046*/ 	.byte	0x67, 0x65, 0x64, 0x2e, 0x68, 0x70, 0x70, 0x00
	.type		$str$26,@object
	.size		$str$26,($str$25 - $str$26)
$str$26:
        /*004e*/ 	.byte	0x2f, 0x74, 0x6d, 0x70, 0x2f, 0x63, 0x75, 0x74, 0x6c, 0x61, 0x73, 0x73, 0x5f, 0x73, 0x77, 0x65
        /*005e*/ 	.byte	0x65, 0x70, 0x5f, 0x73, 0x72, 0x63, 0x2f, 0x69, 0x6e, 0x63, 0x6c, 0x75, 0x64, 0x65, 0x2f, 0x63
        /*006e*/ 	.byte	0x75, 0x74, 0x65, 0x2f, 0x61, 0x74, 0x6f, 0x6d, 0x2f, 0x63, 0x6f, 0x70, 0x79, 0x5f, 0x74, 0x72
        /*007e*/ 	.byte	0x61, 0x69, 0x74, 0x73, 0x5f, 0x73, 0x6d, 0x31, 0x30, 0x30, 0x2e, 0x68, 0x70, 0x70, 0x00
	.type		$str$25,@object
	.size		$str$25,(__unnamed_1 - $str$25)
$str$25:
        /*008d*/ 	.byte	0x28, 0x28, 0x75, 0x69, 0x6e, 0x74, 0x33, 0x32, 0x5f, 0x74, 0x28, 0x74, 0x68, 0x72, 0x65, 0x61
        /*009d*/ 	.byte	0x64, 0x49, 0x64, 0x78, 0x2e, 0x78, 0x29, 0x20, 0x2f, 0x20, 0x33, 0x32, 0x29, 0x20, 0x25, 0x20
        /*00ad*/ 	.byte	0x34, 0x29, 0x20, 0x3d, 0x3d, 0x20, 0x28, 0x28, 0x28, 0x74, 0x6d, 0x65, 0x6d, 0x5f, 0x61, 0x64
        /*00bd*/ 	.byte	0x64, 0x72, 0x20, 0x3e, 0x3e, 0x20, 0x31, 0x36, 0x29, 0x20, 0x2f, 0x20, 0x33, 0x32, 0x29, 0x20
        /*00cd*/ 	.byte	0x25, 0x20, 0x34, 0x29, 0x00
	.type		__unnamed_1,@object
	.size		__unnamed_1,(__unnamed_2 - __unnamed_1)
__unnamed_1:
        /*00d2*/ 	.byte	0x61, 0x75, 0x74, 0x6f, 0x20, 0x63, 0x75, 0x74, 0x65, 0x3a, 0x3a, 0x61, 0x73, 0x5f, 0x70, 0x6f
        /* <DEDUP_REMOVED lines=24> */
        /*0262*/ 	.byte	0x3e, 0x3e, 0x3e, 0x5d, 0x00
	.type		__unnamed_2,@object
	.size		__unnamed_2,(.L_2 - __unnamed_2)
__unnamed_2:
        /* <DEDUP_REMOVED lines=46> */
        /*0547*/ 	.byte	0x75, 0x74, 0x65, 0x3a, 0x3a, 0x43, 0x3c, 0x30, 0x3e, 0x3e, 0x3e, 0x3e, 0x5d, 0x00
.L_2:


//--------------------- .nv.shared._ZN7cutlass13device_kernelINS_4gemm6kernel13GemmUniversalIN4cute5tupleIJiiiiEEENS1_10collective13CollectiveMmaINS1_35MainloopSm100TmaUmmaWarpSpecializedILi4ELi2ELi4ENS5_IJNS4_1CILi4EEESB_NSA_ILi1EEEEEEEENS5_IJNSA_ILi64EEENSA_ILi256EEESF_EEENS_6half_tENS5_IJlSC_lEEESI_SJ_NS4_8TiledMMAINS4_8MMA_AtomIJNS4_20SM100_MMA_F16BF16_SSISI_SI_fLi64ELi256ELNS4_4UMMA5MajorE0ELSO_0ELNSN_7ScaleInE0ELSP_0EEEEEENS4_6LayoutINS5_IJSC_SC_SC_EEENS5_IJNSA_ILi0EEESU_SU_EEEEENS5_IJNS4_10UnderscoreESX_SX_EEEEENS4_23SM90_TMA_LOAD_MULTICASTENS4_14ComposedLayoutINS4_7SwizzleILi3ELi4ELi3EEENS4_18smem_ptr_flag_bitsILi16EEENSS_INS5_IJNSA_ILi8EEESF_EEENS5_IJSF_SC_EEEEEEEvNS4_8identityES10_S1A_vS1B_EENS_8epilogue10collective18CollectiveEpilogueINS1D_23Sm100TmaWarpSpecializedILi4ELi2ELi32ELb1ELb0EEEJSH_NS5_IJNSS_ISF_SC_EES1I_EEESI_SJ_SI_SJ_NS1D_6fusion15FusionCallbacksIS1H_NS1K_17LinearCombinationISI_fSI_fLNS_15FloatRoundStyleE2EEESH_S1J_JEEENS4_5SM1004TMEM4LOAD26SM100_TMEM_LOAD_16dp256b8xENS4_13SM90_TMA_LOADES1A_NS4_17SM75_U32x4_LDSM_NENS4_14SM90_TMA_STOREES1A_NS4_17SM90_U32x4_STSM_NENS4_39AutoVectorizingCopyWithAssumedAlignmentILi128EEEEEEvvEEEEvNT_6ParamsE --------------------------
	.section	.nv.shared._ZN7cutlass13device_kernelINS_4gemm6kernel13GemmUniversalIN4cute5tupleIJiiiiEEENS1_10collective13CollectiveMmaINS1_35MainloopSm100TmaUmmaWarpSpecializedILi4ELi2ELi4ENS5_IJNS4_1CILi4EEESB_NSA_ILi1EEEEEEEENS5_IJNSA_ILi64EEENSA_ILi256EEESF_EEENS_6half_tENS5_IJlSC_lEEESI_SJ_NS4_8TiledMMAINS4_8MMA_AtomIJNS4_20SM100_MMA_F16BF16_SSISI_SI_fLi64ELi256ELNS4_4UMMA5MajorE0ELSO_0ELNSN_7ScaleInE0ELSP_0EEEEEENS4_6LayoutINS5_IJSC_SC_SC_EEENS5_IJNSA_ILi0EEESU_SU_EEEEENS5_IJNS4_10UnderscoreESX_SX_EEEEENS4_23SM90_TMA_LOAD_MULTICASTENS4_14ComposedLayoutINS4_7SwizzleILi3ELi4ELi3EEENS4_18smem_ptr_flag_bitsILi16EEENSS_INS5_IJNSA_ILi8EEESF_EEENS5_IJSF_SC_EEEEEEEvNS4_8identityES10_S1A_vS1B_EENS_8epilogue10collective18CollectiveEpilogueINS1D_23Sm100TmaWarpSpecializedILi4ELi2ELi32ELb1ELb0EEEJSH_NS5_IJNSS_ISF_SC_EES1I_EEESI_SJ_SI_SJ_NS1D_6fusion15FusionCallbacksIS1H_NS1K_17LinearCombinationISI_fSI_fLNS_15FloatRoundStyleE2EEESH_S1J_JEEENS4_5SM1004TMEM4LOAD26SM100_TMEM_LOAD_16dp256b8xENS4_13SM90_TMA_LOADES1A_NS4_17SM75_U32x4_LDSM_NENS4_14SM90_TMA_STOREES1A_NS4_17SM90_U32x4_STSM_NENS4_39AutoVectorizingCopyWithAssumedAlignmentILi128EEEEEEvvEEEEvNT_6ParamsE,"aw",@nobits
	.sectionflags	@""
	.align	16
	.zero		1024


//--------------------- .nv.shared.reserved.0     --------------------------
	.section	.nv.shared.reserved.0,"aw",@nobits
	.weak		__nv_reservedSMEM_offset_0_alias
	.size		__nv_reservedSMEM_offset_0_alias, 0, 64
	.other		__nv_reservedSMEM_offset_0_alias,@"STO_CUDA_RESERVED_SHARED STV_DEFAULT"
__nv_reservedSMEM_offset_0_alias:
	.zero		0
.nv.shared.reserved.0:
	.zero		64
	.weak		__nv_reservedSMEM_tcgen05_partition
	.type		__nv_reservedSMEM_tcgen05_partition,@object
	.size		__nv_reservedSMEM_tcgen05_partition,(.L_0 - __nv_reservedSMEM_tcgen05_partition)
__nv_reservedSMEM_tcgen05_partition:
	.zero		32
.L_0:


//--------------------- .nv.global                --------------------------
	.section	.nv.global,"aw",@nobits
.nv.global:
	.type		_ZN40_INTERNAL_9ad6fe4b_4_k_cu_588cc1bc_340514cute1_E,@object
	.size		_ZN40_INTERNAL_9ad6fe4b_4_k_cu_588cc1bc_340514cute1_E,(_ZN40_INTERNAL_9ad6fe4b_4_k_cu_588cc1bc_340514cuda3std3__45__cpo6cbeginE - _ZN40_INTERNAL_9ad6fe4b_4_k_cu_588cc1bc_340514cute1_E)
_ZN40_INTERNAL_9ad6fe4b_4_k_cu_588cc1bc_340514cute1_E:
	.zero		1
	.type		_ZN40_INTERNAL_9ad6fe4b_4_k_cu_588cc1bc_340514cuda3std3__45__cpo6cbeginE,@object
	.size		_ZN40_INTERNAL_9ad6fe4b_4_k_cu_588cc1bc_340514cuda3std3__45__cpo6cbeginE,(_ZN40_INTERNAL_9ad6fe4b_4_k_cu_588cc1bc_340514cuda3std3__48in_placeE - _ZN40_INTERNAL_9ad6fe4b_4_k_cu_588cc1bc_340514cuda3std3__45__cpo6cbeginE)
_ZN40_INTERNAL_9ad6fe4b_4_k_cu_588cc1bc_340514cuda3std3__45__cpo6cbeginE:
	.zero		1
	.type		_ZN40_INTERNAL_9ad6fe4b_4_k_cu_588cc1bc_340514cuda3std3__48in_placeE,@object
	.size		_ZN40_INTERNAL_9ad6fe4b_4_k_cu_588cc1bc_340514cuda3std3__48in_placeE,(_ZN40_INTERNAL_9ad6fe4b_4_k_cu_588cc1bc_340514cuda3std6ranges3__45__cpo9iter_moveE - _ZN40_INTERNAL_9ad6fe4b_4_k_cu_588cc1bc_340514cuda3std3__48in_placeE)
_ZN40_INTERNAL_9ad6fe4b_4_k_cu_588cc1bc_340514cuda3std3__48in_placeE:
	.zero		1
	.type		_ZN40_INTERNAL_9ad6fe4b_4_k_cu_588cc1bc_340514cuda3std6ranges3__45__cpo9iter_moveE,@object
	.size		_ZN40_INTERNAL_9ad6fe4b_4_k_cu_588cc1bc_340514cuda3std6ranges3__45__cpo9iter_moveE,(_ZN40_INTERNAL_9ad6fe4b_4_k_cu_588cc1bc_340514cuda3std3__45__cpo5beginE - _ZN40_INTERNAL_9ad6fe4b_4_k_cu_588cc1bc_340514cuda3std6ranges3__45__cpo9iter_moveE)
_ZN40_INTERNAL_9ad6fe4b_4_k_cu_588cc1bc_340514cuda3std6ranges3__45__cpo9iter_moveE:
	.zero		1
	.type		_ZN40_INTERNAL_9ad6fe4b_4_k_cu_588cc1bc_340514cuda3std3__45__cpo5beginE,@object
	.size		_ZN40_INTERNAL_9ad6fe4b_4_k_cu_588cc1bc_340514cuda3std3__45__cpo5beginE,(_ZN40_INTERNAL_9ad6fe4b_4_k_cu_588cc1bc_340514cuda3std3__442_GLOBAL__N__9ad6fe4b_4_k_cu_588cc1bc_340516ignoreE - _ZN40_INTERNAL_9ad6fe4b_4_k_cu_588cc1bc_340514cuda3std3__45__cpo5beginE)
_ZN40_INTERNAL_9ad6fe4b_4_k_cu_588cc1bc_340514cuda3std3__45__cpo5beginE:
	.zero		1
	.type		_ZN40_INTERNAL_9ad6fe4b_4_k_cu_588cc1bc_340514cuda3std3__442_GLOBAL__N__9ad6fe4b_4_k_cu_588cc1bc_340516ignoreE,@object
	.size		_ZN40_INTERNAL_9ad6fe4b_4_k_cu_588cc1bc_340514cuda3std3__442_GLOBAL__N__9ad6fe4b_4_k_cu_588cc1bc_340516ignoreE,(_ZN40_INTERNAL_9ad6fe4b_4_k_cu_588cc1bc_340514cute7productE - _ZN40_INTERNAL_9ad6fe4b_4_k_cu_588cc1bc_340514cuda3std3__442_GLOBAL__N__9ad6fe4b_4_k_cu_588cc1bc_340516ignoreE)
_ZN40_INTERNAL_9ad6fe4b_4_k_cu_588cc1bc_340514cuda3std3__442_GLOBAL__N__9ad6fe4b_4_k_cu_588cc1bc_340516ignoreE:
	.zero		1
	.type		_ZN40_INTERNAL_9ad6fe4b_4_k_cu_588cc1bc_340514cute7productE,@object
	.size		_ZN40_INTERNAL_9ad6fe4b_4_k_cu_588cc1bc_340514cute7productE,(_ZN40_INTERNAL_9ad6fe4b_4_k_cu_588cc1bc_340514cuda3std3__45__cpo3endE - _ZN40_INTERNAL_9ad6fe4b_4_k_cu_588cc1bc_340514cute7productE)
_ZN40_INTERNAL_9ad6fe4b_4_k_cu_588cc1bc_340514cute7productE:
	.zero		1
	.type		_ZN40_INTERNAL_9ad6fe4b_4_k_cu_588cc1bc_340514cuda3std3__45__cpo3endE,@object
	.size		_ZN40_INTERNAL_9ad6fe4b_4_k_cu_588cc1bc_340514cuda3std3__45__cpo3endE,(_ZN40_INTERNAL_9ad6fe4b_4_k_cu_588cc1bc_340514cuda3std3__419piecewise_constructE - _ZN40_INTERNAL_9ad6fe4b_4_k_cu_588cc1bc_340514cuda3std3__45__cpo3endE)
_ZN40_INTERNAL_9ad6fe4b_4_k_cu_588cc1bc_340514cuda3std3__45__cpo3endE:
	.zero		1
	.type		_ZN40_INTERNAL_9ad6fe4b_4_k_cu_588cc1bc_340514cuda3std3__419piecewise_constructE,@object
	.size		_ZN40_INTERNAL_9ad6fe4b_4_k_cu_588cc1bc_340514cuda3std3__419piecewise_constructE,(_ZN40_INTERNAL_9ad6fe4b_4_k_cu_588cc1bc_340514cuda3std3__45__cpo4cendE - _ZN40_INTERNAL_9ad6fe4b_4_k_cu_588cc1bc_340514cuda3std3__419piecewise_constructE)
_ZN40_INTERNAL_9ad6fe4b_4_k_cu_588cc1bc_340514cuda3std3__419piecewise_constructE:
	.zero		1
	.type		_ZN40_INTERNAL_9ad6fe4b_4_k_cu_588cc1bc_340514cuda3std3__45__cpo4cendE,@object
	.size		_ZN40_INTERNAL_9ad6fe4b_4_k_cu_588cc1bc_340514cuda3std3__45__cpo4cendE,(_ZN40_INTERNAL_9ad6fe4b_4_k_cu_588cc1bc_340514cuda3std6ranges3__45__cpo4swapE - _ZN40_INTERNAL_9ad6fe4b_4_k_cu_588cc1bc_340514cuda3std3__45__cpo4cendE)
_ZN40_INTERNAL_9ad6fe4b_4_k_cu_588cc1bc_340514cuda3std3__45__cpo4cendE:
	.zero		1
	.type		_ZN40_INTERNAL_9ad6fe4b_4_k_cu_588cc1bc_340514cuda3std6ranges3__45__cpo4swapE,@object
	.size		_ZN40_INTERNAL_9ad6fe4b_4_k_cu_588cc1bc_340514cuda3std6ranges3__45__cpo4swapE,(.L_10 - _ZN40_INTERNAL_9ad6fe4b_4_k_cu_588cc1bc_340514cuda3std6ranges3__45__cpo4swapE)
_ZN40_INTERNAL_9ad6fe4b_4_k_cu_588cc1bc_340514cuda3std6ranges3__45__cpo4swapE:
	.zero		1
.L_10:


//--------------------- .nv.constant0._ZN7cutlass13device_kernelINS_4gemm6kernel13GemmUniversalIN4cute5tupleIJiiiiEEENS1_10collective13CollectiveMmaINS1_35MainloopSm100TmaUmmaWarpSpecializedILi4ELi2ELi4ENS5_IJNS4_1CILi4EEESB_NSA_ILi1EEEEEEEENS5_IJNSA_ILi64EEENSA_ILi256EEESF_EEENS_6half_tENS5_IJlSC_lEEESI_SJ_NS4_8TiledMMAINS4_8MMA_AtomIJNS4_20SM100_MMA_F16BF16_SSISI_SI_fLi64ELi256ELNS4_4UMMA5MajorE0ELSO_0ELNSN_7ScaleInE0ELSP_0EEEEEENS4_6LayoutINS5_IJSC_SC_SC_EEENS5_IJNSA_ILi0EEESU_SU_EEEEENS5_IJNS4_10UnderscoreESX_SX_EEEEENS4_23SM90_TMA_LOAD_MULTICASTENS4_14ComposedLayoutINS4_7SwizzleILi3ELi4ELi3EEENS4_18smem_ptr_flag_bitsILi16EEENSS_INS5_IJNSA_ILi8EEESF_EEENS5_IJSF_SC_EEEEEEEvNS4_8identityES10_S1A_vS1B_EENS_8epilogue10collective18CollectiveEpilogueINS1D_23Sm100TmaWarpSpecializedILi4ELi2ELi32ELb1ELb0EEEJSH_NS5_IJNSS_ISF_SC_EES1I_EEESI_SJ_SI_SJ_NS1D_6fusion15FusionCallbacksIS1H_NS1K_17LinearCombinationISI_fSI_fLNS_15FloatRoundStyleE2EEESH_S1J_JEEENS4_5SM1004TMEM4LOAD26SM100_TMEM_LOAD_16dp256b8xENS4_13SM90_TMA_LOADES1A_NS4_17SM75_U32x4_LDSM_NENS4_14SM90_TMA_STOREES1A_NS4_17SM90_U32x4_STSM_NENS4_39AutoVectorizingCopyWithAssumedAlignmentILi128EEEEEEvvEEEEvNT_6ParamsE --------------------------
	.section	.nv.constant0._ZN7cutlass13device_kernelINS_4gemm6kernel13GemmUniversalIN4cute5tupleIJiiiiEEENS1_10collective13CollectiveMmaINS1_35MainloopSm100TmaUmmaWarpSpecializedILi4ELi2ELi4ENS5_IJNS4_1CILi4EEESB_NSA_ILi1EEEEEEEENS5_IJNSA_ILi64EEENSA_ILi256EEESF_EEENS_6half_tENS5_IJlSC_lEEESI_SJ_NS4_8TiledMMAINS4_8MMA_AtomIJNS4_20SM100_MMA_F16BF16_SSISI_SI_fLi64ELi256ELNS4_4UMMA5MajorE0ELSO_0ELNSN_7ScaleInE0ELSP_0EEEEEENS4_6LayoutINS5_IJSC_SC_SC_EEENS5_IJNSA_ILi0EEESU_SU_EEEEENS5_IJNS4_10UnderscoreESX_SX_EEEEENS4_23SM90_TMA_LOAD_MULTICASTENS4_14ComposedLayoutINS4_7SwizzleILi3ELi4ELi3EEENS4_18smem_ptr_flag_bitsILi16EEENSS_INS5_IJNSA_ILi8EEESF_EEENS5_IJSF_SC_EEEEEEEvNS4_8identityES10_S1A_vS1B_EENS_8epilogue10collective18CollectiveEpilogueINS1D_23Sm100TmaWarpSpecializedILi4ELi2ELi32ELb1ELb0EEEJSH_NS5_IJNSS_ISF_SC_EES1I_EEESI_SJ_SI_SJ_NS1D_6fusion15FusionCallbacksIS1H_NS1K_17LinearCombinationISI_fSI_fLNS_15FloatRoundStyleE2EEESH_S1J_JEEENS4_5SM1004TMEM4LOAD26SM100_TMEM_LOAD_16dp256b8xENS4_13SM90_TMA_LOADES1A_NS4_17SM75_U32x4_LDSM_NENS4_14SM90_TMA_STOREES1A_NS4_17SM90_U32x4_STSM_NENS4_39AutoVectorizingCopyWithAssumedAlignmentILi128EEEEEEvvEEEEvNT_6ParamsE,"a",@progbits
	.sectionflags	@""
	.align	4
.nv.constant0._ZN7cutlass13device_kernelINS_4gemm6kernel13GemmUniversalIN4cute5tupleIJiiiiEEENS1_10collective13CollectiveMmaINS1_35MainloopSm100TmaUmmaWarpSpecializedILi4ELi2ELi4ENS5_IJNS4_1CILi4EEESB_NSA_ILi1EEEEEEEENS5_IJNSA_ILi64EEENSA_ILi256EEESF_EEENS_6half_tENS5_IJlSC_lEEESI_SJ_NS4_8TiledMMAINS4_8MMA_AtomIJNS4_20SM100_MMA_F16BF16_SSISI_SI_fLi64ELi256ELNS4_4UMMA5MajorE0ELSO_0ELNSN_7ScaleInE0ELSP_0EEEEEENS4_6LayoutINS5_IJSC_SC_SC_EEENS5_IJNSA_ILi0EEESU_SU_EEEEENS5_IJNS4_10UnderscoreESX_SX_EEEEENS4_23SM90_TMA_LOAD_MULTICASTENS4_14ComposedLayoutINS4_7SwizzleILi3ELi4ELi3EEENS4_18smem_ptr_flag_bitsILi16EEENSS_INS5_IJNSA_ILi8EEESF_EEENS5_IJSF_SC_EEEEEEEvNS4_8identityES10_S1A_vS1B_EENS_8epilogue10collective18CollectiveEpilogueINS1D_23Sm100TmaWarpSpecializedILi4ELi2ELi32ELb1ELb0EEEJSH_NS5_IJNSS_ISF_SC_EES1I_EEESI_SJ_SI_SJ_NS1D_6fusion15FusionCallbacksIS1H_NS1K_17LinearCombinationISI_fSI_fLNS_15FloatRoundStyleE2EEESH_S1J_JEEENS4_5SM1004TMEM4LOAD26SM100_TMEM_LOAD_16dp256b8xENS4_13SM90_TMA_LOADES1A_NS4_17SM75_U32x4_LDSM_NENS4_14SM90_TMA_STOREES1A_NS4_17SM90_U32x4_STSM_NENS4_39AutoVectorizingCopyWithAssumedAlignmentILi128EEEEEEvvEEEEvNT_6ParamsE:
	.zero		2944


//--------------------- SYMBOLS --------------------------

	.type		.nv.reservedSmem.offset0,@object
	.size		.nv.reservedSmem.offset0,0x4
	.type		.nv.reservedSmem.cap,@object
	.size		.nv.reservedSmem.cap,0x4
	.type		__assertfail,@function
